//
// Generated by NVIDIA NVVM Compiler
//
// Compiler Build ID: CL-36424714
// Cuda compilation tools, release 13.0, V13.0.88
// Based on NVVM 20.0.0
//

.version 9.0
.target sm_100
.address_size 64

	// .globl	_Z9calc_funciPfPiPKfi
.global .align 4 .b8 dev_ele_coord_x[8192];
.global .align 4 .b8 dev_ele_coord_y[8192];
.global .align 4 .b8 dev_filter_data[256];
// _ZZ9calc_funciPfPiPKfiE11cache_image has been demoted
// _ZZ9calc_funciPfPiPKfiE11cache_point has been demoted

.visible .entry _Z9calc_funciPfPiPKfi(
	.param .u32 _Z9calc_funciPfPiPKfi_param_0,
	.param .u64 .ptr .align 1 _Z9calc_funciPfPiPKfi_param_1,
	.param .u64 .ptr .align 1 _Z9calc_funciPfPiPKfi_param_2,
	.param .u64 .ptr .align 1 _Z9calc_funciPfPiPKfi_param_3,
	.param .u32 _Z9calc_funciPfPiPKfi_param_4
)
{
	.reg .pred 	%p<25>;
	.reg .b32 	%r<67>;
	.reg .b32 	%f<83>;
	.reg .b64 	%rd<20>;
	.reg .b64 	%fd<6>;
	// demoted variable
	.shared .align 4 .b8 _ZZ9calc_funciPfPiPKfiE11cache_image[2048];
	// demoted variable
	.shared .align 4 .b8 _ZZ9calc_funciPfPiPKfiE11cache_point[2048];
	ld.param.u32 	%r59, [_Z9calc_funciPfPiPKfi_param_0];
	ld.param.u64 	%rd2, [_Z9calc_funciPfPiPKfi_param_1];
	ld.param.u64 	%rd3, [_Z9calc_funciPfPiPKfi_param_2];
	ld.param.u64 	%rd4, [_Z9calc_funciPfPiPKfi_param_3];
	ld.param.u32 	%r27, [_Z9calc_funciPfPiPKfi_param_4];
	mov.u32 	%r1, %ctaid.y;
	mov.u32 	%r2, %ctaid.x;
	mov.u32 	%r3, %tid.x;
	or.b32  	%r28, %r1, %r2;
	and.b32  	%r29, %r28, 2147481600;
	setp.ne.s32 	%p1, %r29, 0;
	setp.gt.u32 	%p2, %r3, 511;
	or.pred  	%p3, %p2, %p1;
	@%p3 bra 	$L__BB0_15;
	cvt.rn.f32.u32 	%f12, %r2;
	fma.rn.f32 	%f1, %f12, 0f38CCE66A, 0fBDCCCCCD;
	cvt.rn.f32.u32 	%f13, %r1;
	fma.rn.f32 	%f2, %f13, 0f38CCE66A, 0fBDCCCCCD;
	setp.lt.s32 	%p4, %r27, 1;
	mov.b32 	%r63, 0;
	mov.f32 	%f80, 0f00000000;
	@%p4 bra 	$L__BB0_9;
	mul.f32 	%f15, %f1, %f1;
	fma.rn.f32 	%f16, %f2, %f2, %f15;
	sqrt.rn.f32 	%f17, %f16;
	mul.f32 	%f3, %f17, %f17;
	neg.s32 	%r61, %r27;
	add.s32 	%r60, %r3, %r59;
	cvta.to.global.u64 	%rd1, %rd4;
	mov.f32 	%f80, 0f00000000;
	mov.b32 	%r63, 0;
	mov.b32 	%r62, -264192;
	mov.u64 	%rd6, dev_ele_coord_y;
	mov.u64 	%rd8, dev_ele_coord_x;
$L__BB0_3:
	mul.wide.s32 	%rd5, %r59, 4;
	add.s64 	%rd7, %rd6, %rd5;
	add.s64 	%rd9, %rd8, %rd5;
	add.s32 	%r33, %r60, 1792;
	shr.s32 	%r34, %r33, 31;
	shr.u32 	%r35, %r34, 21;
	add.s32 	%r36, %r33, %r35;
	and.b32  	%r37, %r36, -2048;
	sub.s32 	%r11, %r33, %r37;
	ld.global.f32 	%f18, [%rd9];
	ld.global.f32 	%f19, [%rd7];
	sub.f32 	%f20, %f18, %f2;
	sub.f32 	%f21, %f19, %f1;
	mul.f32 	%f22, %f21, %f21;
	fma.rn.f32 	%f23, %f20, %f20, %f22;
	sqrt.rn.f32 	%f5, %f23;
	mul.wide.s32 	%rd10, %r11, 4;
	add.s64 	%rd11, %rd8, %rd10;
	ld.global.f32 	%f24, [%rd11];
	add.s64 	%rd12, %rd6, %rd10;
	ld.global.f32 	%f25, [%rd12];
	sub.f32 	%f26, %f24, %f2;
	sub.f32 	%f27, %f25, %f1;
	mul.f32 	%f28, %f27, %f27;
	fma.rn.f32 	%f29, %f26, %f26, %f28;
	sqrt.rn.f32 	%f6, %f29;
	fma.rn.f32 	%f30, %f5, %f5, 0f3C4D855A;
	sub.f32 	%f31, %f30, %f3;
	mul.f32 	%f32, %f31, 0f3F000000;
	div.rn.f32 	%f33, %f32, 0f3DE56042;
	div.rn.f32 	%f7, %f33, %f5;
	sub.s32 	%r38, %r59, %r11;
	cvt.f64.f32 	%fd1, %f5;
	setp.ge.f64 	%p5, %fd1, 0d3FB1111111111111;
	abs.s32 	%r39, %r38;
	setp.lt.s32 	%p6, %r39, 256;
	and.pred  	%p7, %p5, %p6;
	@%p7 bra 	$L__BB0_6;
	setp.ge.f64 	%p8, %fd1, 0d3FA1111111111111;
	setp.lt.s32 	%p9, %r39, 200;
	and.pred  	%p10, %p8, %p9;
	@%p10 bra 	$L__BB0_6;
	setp.ltu.f32 	%p11, %f5, 0f00000000;
	setp.gt.s32 	%p12, %r39, 99;
	or.pred  	%p13, %p11, %p12;
	@%p13 bra 	$L__BB0_8;
$L__BB0_6:
	abs.f32 	%f34, %f7;
	fma.rn.f32 	%f35, %f34, 0fBF000000, 0f3F000000;
	rsqrt.approx.ftz.f32 	%f36, %f35;
	mul.f32 	%f37, %f36, %f35;
	setp.gt.f32 	%p14, %f34, 0f3F0F5C29;
	setp.eq.f32 	%p15, %f34, 0f3F800000;
	mul.f32 	%f38, %f36, 0fBF000000;
	fma.rn.f32 	%f39, %f37, %f38, 0f3F000000;
	fma.rn.f32 	%f40, %f37, %f39, %f37;
	selp.f32 	%f41, 0f00000000, %f40, %p15;
	selp.f32 	%f42, %f41, %f34, %p14;
	copysign.f32 	%f43, %f7, %f42;
	mul.f32 	%f44, %f43, %f43;
	fma.rn.f32 	%f45, %f44, 0f3D10ECEF, 0f3C8B1ABB;
	fma.rn.f32 	%f46, %f45, %f44, 0f3CFC028C;
	fma.rn.f32 	%f47, %f46, %f44, 0f3D372139;
	fma.rn.f32 	%f48, %f47, %f44, 0f3D9993DB;
	fma.rn.f32 	%f49, %f48, %f44, 0f3E2AAAC6;
	mul.f32 	%f50, %f44, %f49;
	fma.rn.f32 	%f51, %f50, %f43, %f43;
	setp.gt.f32 	%p16, %f7, 0f3F0F5C29;
	neg.f32 	%f52, %f51;
	selp.f32 	%f53, %f51, %f52, %p14;
	fma.rn.f32 	%f54, 0f3F6EE581, 0f3FD774EB, %f53;
	selp.f32 	%f55, %f51, %f54, %p16;
	add.f32 	%f56, %f5, %f6;
	div.rn.f32 	%f57, %f56, 0f44BE0000;
	mul.f32 	%f58, %f57, 0f4BBEBC20;
	cvt.f64.f32 	%fd2, %f58;
	add.f64 	%fd3, %fd2, 0d3FE0000000000000;
	cvt.rzi.s32.f64 	%r13, %fd3;
	add.s32 	%r40, %r13, -230;
	setp.gt.u32 	%p17, %r40, 3517;
	add.f32 	%f59, %f55, %f55;
	selp.f32 	%f60, %f59, %f55, %p14;
	cvt.f64.f32 	%fd4, %f60;
	setp.geu.f64 	%p18, %fd4, 0d3FD657184AE74487;
	or.pred  	%p19, %p17, %p18;
	@%p19 bra 	$L__BB0_8;
	shl.b32 	%r41, %r13, 11;
	add.s32 	%r42, %r11, %r41;
	add.s32 	%r43, %r62, %r42;
	mul.wide.u32 	%rd13, %r43, 4;
	add.s64 	%rd14, %rd1, %rd13;
	ld.global.f32 	%f61, [%rd14];
	add.s32 	%r44, %r13, -1;
	cvt.rn.f32.u32 	%f62, %r44;
	mul.f32 	%f63, %f62, 0f3AB78034;
	fma.rn.f32 	%f64, %f63, 0f3BBB989D, 0f3F000000;
	cvt.sat.f32.f32 	%f65, %f64;
	mov.f32 	%f66, 0f4B400001;
	mov.f32 	%f67, 0f437C0000;
	fma.rm.f32 	%f68, %f65, %f67, %f66;
	add.f32 	%f69, %f68, 0fCB40007F;
	neg.f32 	%f70, %f69;
	fma.rn.f32 	%f71, %f63, 0f3FB8AA3B, %f70;
	fma.rn.f32 	%f72, %f63, 0f32A57060, %f71;
	mov.b32 	%r45, %f68;
	shl.b32 	%r46, %r45, 23;
	mov.b32 	%f73, %r46;
	ex2.approx.ftz.f32 	%f74, %f72;
	mul.f32 	%f75, %f74, %f73;
	fma.rn.f32 	%f80, %f61, %f75, %f80;
	add.s32 	%r63, %r63, 1;
$L__BB0_8:
	add.s32 	%r62, %r62, 7680000;
	add.s32 	%r61, %r61, 1;
	setp.ne.s32 	%p20, %r61, 0;
	add.s32 	%r60, %r60, 1;
	add.s32 	%r59, %r59, 1;
	@%p20 bra 	$L__BB0_3;
$L__BB0_9:
	shl.b32 	%r47, %r3, 2;
	mov.u32 	%r48, _ZZ9calc_funciPfPiPKfiE11cache_image;
	add.s32 	%r21, %r48, %r47;
	st.shared.f32 	[%r21], %f80;
	mov.u32 	%r49, _ZZ9calc_funciPfPiPKfiE11cache_point;
	add.s32 	%r22, %r49, %r47;
	st.shared.u32 	[%r22], %r63;
	bar.sync 	0;
	mov.u32 	%r66, %ntid.x;
	setp.lt.u32 	%p21, %r66, 2;
	@%p21 bra 	$L__BB0_13;
$L__BB0_10:
	shr.u32 	%r25, %r66, 1;
	setp.ge.u32 	%p22, %r3, %r25;
	@%p22 bra 	$L__BB0_12;
	shl.b32 	%r50, %r25, 2;
	add.s32 	%r51, %r21, %r50;
	ld.shared.f32 	%f76, [%r51];
	ld.shared.f32 	%f77, [%r21];
	add.f32 	%f78, %f76, %f77;
	st.shared.f32 	[%r21], %f78;
	add.s32 	%r52, %r22, %r50;
	ld.shared.u32 	%r53, [%r52];
	ld.shared.u32 	%r54, [%r22];
	add.s32 	%r55, %r54, %r53;
	st.shared.u32 	[%r22], %r55;
$L__BB0_12:
	bar.sync 	0;
	setp.gt.u32 	%p23, %r66, 3;
	mov.u32 	%r66, %r25;
	@%p23 bra 	$L__BB0_10;
$L__BB0_13:
	setp.ne.s32 	%p24, %r3, 0;
	@%p24 bra 	$L__BB0_15;
	mov.u32 	%r56, %nctaid.x;
	mad.lo.s32 	%r57, %r1, %r56, %r2;
	ld.shared.f32 	%f79, [_ZZ9calc_funciPfPiPKfiE11cache_image];
	cvta.to.global.u64 	%rd15, %rd2;
	mul.wide.u32 	%rd16, %r57, 4;
	add.s64 	%rd17, %rd15, %rd16;
	st.global.f32 	[%rd17], %f79;
	ld.shared.u32 	%r58, [_ZZ9calc_funciPfPiPKfiE11cache_point];
	cvta.to.global.u64 	%rd18, %rd3;
	add.s64 	%rd19, %rd18, %rd16;
	st.global.u32 	[%rd19], %r58;
$L__BB0_15:
	ret;

}


// ===== COMPILED SASS (sm_100) =====

	.target	sm_100

	.elftype	@"ET_EXEC"


//--------------------- .note.nv.tkinfo           --------------------------
	.section	.note.nv.tkinfo,"",@"SHT_NOTE"
	.sectionflags	@"SHF_NOTE_NV_TKINFO"
	.tkinfo
        /*0018*/ 	.word	0x00000002
        /*0030*/ 	.string	""
        /*0030*/ 	.string	"ptxas"
        /*0030*/ 	.string	"Cuda compilation tools, release 13.0, V13.0.88"
        /*0030*/ 	.string	"Build cuda_13.0.r13.0/compiler.36424714_0"
        /*0030*/ 	.string	"-arch sm_100 -m 64 "



//--------------------- .note.nv.cuinfo           --------------------------
	.section	.note.nv.cuinfo,"",@"SHT_NOTE"
	.sectionflags	@"SHF_NOTE_NV_CUINFO"
        /*0018*/ 	.short	0x0002
        /*001a*/ 	.short	0x0064
        /*001c*/ 	.short	0x0082
	.zero		2


//--------------------- .nv.info                  --------------------------
	.section	.nv.info,"",@"SHT_CUDA_INFO"
	.align	4


	//----- nvinfo : EIATTR_REGCOUNT
	.align		4
        /*0000*/ 	.byte	0x04, 0x2f
        /*0002*/ 	.short	(.L_4 - .L_3)
	.align		4
.L_3:
        /*0004*/ 	.word	index@(_Z9calc_funciPfPiPKfi)
        /*0008*/ 	.word	0x0000001f


	//----- nvinfo : EIATTR_FRAME_SIZE
	.align		4
.L_4:
        /*000c*/ 	.byte	0x04, 0x11
        /*000e*/ 	.short	(.L_6 - .L_5)
	.align		4
.L_5:
        /*0010*/ 	.word	index@($__internal_1_$__cuda_sm3x_div_rn_noftz_f32_slowpath)
        /*0014*/ 	.word	0x00000000


	//----- nvinfo : EIATTR_FRAME_SIZE
	.align		4
.L_6:
        /*0018*/ 	.byte	0x04, 0x11
        /*001a*/ 	.short	(.L_8 - .L_7)
	.align		4
.L_7:
        /*001c*/ 	.word	index@($__internal_0_$__cuda_sm20_sqrt_rn_f32_slowpath)
        /*0020*/ 	.word	0x00000000


	//----- nvinfo : EIATTR_FRAME_SIZE
	.align		4
.L_8:
        /*0024*/ 	.byte	0x04, 0x11
        /*0026*/ 	.short	(.L_10 - .L_9)
	.align		4
.L_9:
        /*0028*/ 	.word	index@(_Z9calc_funciPfPiPKfi)
        /*002c*/ 	.word	0x00000000


	//----- nvinfo : EIATTR_MIN_STACK_SIZE
	.align		4
.L_10:
        /*0030*/ 	.byte	0x04, 0x12
        /*0032*/ 	.short	(.L_12 - .L_11)
	.align		4
.L_11:
        /*0034*/ 	.word	index@(_Z9calc_funciPfPiPKfi)
        /*0038*/ 	.word	0x00000000
.L_12:


//--------------------- .nv.compat                --------------------------
	.section	.nv.compat,"",@"SHT_CUDA_COMPAT_INFO"
	.align	4
        /*0000*/ 	.byte	0x02, 0x09, 0x00, 0x00, 0x02, 0x02, 0x01, 0x00, 0x02, 0x05, 0x05, 0x00, 0x03, 0x07, 0x01, 0x01
        /*0010*/ 	.byte	0x02, 0x03, 0x00, 0x00, 0x02, 0x06, 0x01, 0x00, 0x04, 0x0b, 0x08, 0x00, 0x01, 0x00, 0x00, 0x00
        /*0020*/ 	.byte	0x00, 0x00, 0x00, 0x00


//--------------------- .nv.info._Z9calc_funciPfPiPKfi --------------------------
	.section	.nv.info._Z9calc_funciPfPiPKfi,"",@"SHT_CUDA_INFO"
	.sectionflags	@""
	.align	4


	//----- nvinfo : EIATTR_CUDA_API_VERSION
	.align		4
        /*0000*/ 	.byte	0x04, 0x37
        /*0002*/ 	.short	(.L_14 - .L_13)
.L_13:
        /*0004*/ 	.word	0x00000082


	//----- nvinfo : EIATTR_KPARAM_INFO
	.align		4
.L_14:
        /*0008*/ 	.byte	0x04, 0x17
        /*000a*/ 	.short	(.L_16 - .L_15)
.L_15:
        /*000c*/ 	.word	0x00000000
        /*0010*/ 	.short	0x0004
        /*0012*/ 	.short	0x0020
        /*0014*/ 	.byte	0x00, 0xf0, 0x11, 0x00


	//----- nvinfo : EIATTR_KPARAM_INFO
	.align		4
.L_16:
        /*0018*/ 	.byte	0x04, 0x17
        /*001a*/ 	.short	(.L_18 - .L_17)
.L_17:
        /*001c*/ 	.word	0x00000000
        /*0020*/ 	.short	0x0003
        /*0022*/ 	.short	0x0018
        /*0024*/ 	.byte	0x00, 0xf5, 0x21, 0x00


	//----- nvinfo : EIATTR_KPARAM_INFO
	.align		4
.L_18:
        /*0028*/ 	.byte	0x04, 0x17
        /*002a*/ 	.short	(.L_20 - .L_19)
.L_19:
        /*002c*/ 	.word	0x00000000
        /*0030*/ 	.short	0x0002
        /*0032*/ 	.short	0x0010
        /*0034*/ 	.byte	0x00, 0xf5, 0x21, 0x00


	//----- nvinfo : EIATTR_KPARAM_INFO
	.align		4
.L_20:
        /*0038*/ 	.byte	0x04, 0x17
        /*003a*/ 	.short	(.L_22 - .L_21)
.L_21:
        /*003c*/ 	.word	0x00000000
        /*0040*/ 	.short	0x0001
        /*0042*/ 	.short	0x0008
        /*0044*/ 	.byte	0x00, 0xf5, 0x21, 0x00


	//----- nvinfo : EIATTR_KPARAM_INFO
	.align		4
.L_22:
        /*0048*/ 	.byte	0x04, 0x17
        /*004a*/ 	.short	(.L_24 - .L_23)
.L_23:
        /*004c*/ 	.word	0x00000000
        /*0050*/ 	.short	0x0000
        /*0052*/ 	.short	0x0000
        /*0054*/ 	.byte	0x00, 0xf0, 0x11, 0x00


	//----- nvinfo : EIATTR_SPARSE_MMA_MASK
	.align		4
.L_24:
        /*0058*/ 	.byte	0x03, 0x50
        /*005a*/ 	.short	0x0000


	//----- nvinfo : EIATTR_MAXREG_COUNT
	.align		4
        /*005c*/ 	.byte	0x03, 0x1b
        /*005e*/ 	.short	0x00ff


	//----- nvinfo : EIATTR_NUM_BARRIERS
	.align		4
        /*0060*/ 	.byte	0x02, 0x4c
        /*0062*/ 	.byte	0x01
	.zero		1


	//----- nvinfo : EIATTR_MERCURY_ISA_VERSION
	.align		4
        /*0064*/ 	.byte	0x03, 0x5f
        /*0066*/ 	.short	0x0101


	//----- nvinfo : EIATTR_VRC_CTA_INIT_COUNT
	.align		4
        /*0068*/ 	.byte	0x02, 0x4a
	.zero		1
	.zero		1


	//----- nvinfo : EIATTR_EXIT_INSTR_OFFSETS
	.align		4
        /*006c*/ 	.byte	0x04, 0x1c
        /*006e*/ 	.short	(.L_26 - .L_25)


	//   ....[0]....
.L_25:
        /*0070*/ 	.word	0x00000080


	//   ....[1]....
        /*0074*/ 	.word	0x00001060


	//   ....[2]....
        /*0078*/ 	.word	0x00001140


	//----- nvinfo : EIATTR_CRS_STACK_SIZE
	.align		4
.L_26:
        /*007c*/ 	.byte	0x04, 0x1e
        /*007e*/ 	.short	(.L_28 - .L_27)
.L_27:
        /*0080*/ 	.word	0x00000000


	//----- nvinfo : EIATTR_CBANK_PARAM_SIZE
	.align		4
.L_28:
        /*0084*/ 	.byte	0x03, 0x19
        /*0086*/ 	.short	0x0024


	//----- nvinfo : EIATTR_PARAM_CBANK
	.align		4
        /*0088*/ 	.byte	0x04, 0x0a
        /*008a*/ 	.short	(.L_30 - .L_29)
	.align		4
.L_29:
        /*008c*/ 	.word	index@(.nv.constant0._Z9calc_funciPfPiPKfi)
        /*0090*/ 	.short	0x0380
        /*0092*/ 	.short	0x0024


	//----- nvinfo : EIATTR_SW_WAR
	.align		4
.L_30:
        /*0094*/ 	.byte	0x04, 0x36
        /*0096*/ 	.short	(.L_32 - .L_31)
.L_31:
        /*0098*/ 	.word	0x00000008
.L_32:


//--------------------- .nv.callgraph             --------------------------
	.section	.nv.callgraph,"",@"SHT_CUDA_CALLGRAPH"
	.align	4
	.sectionentsize	8
	.align		4
        /*0000*/ 	.word	0x00000000
	.align		4
        /*0004*/ 	.word	0xffffffff
	.align		4
        /*0008*/ 	.word	0x00000000
	.align		4
        /*000c*/ 	.word	0xfffffffe
	.align		4
        /*0010*/ 	.word	0x00000000
	.align		4
        /*0014*/ 	.word	0xfffffffd
	.align		4
        /*0018*/ 	.word	0x00000000
	.align		4
        /*001c*/ 	.word	0xfffffffc


//--------------------- .nv.constant4             --------------------------
	.section	.nv.constant4,"a",@progbits
	.align	8
	.align		8
.nv.constant4:
        /*0000*/ 	.dword	dev_ele_coord_x
	.align		8
        /*0008*/ 	.dword	dev_ele_coord_y
	.align		8
        /*0010*/ 	.dword	dev_filter_data


//--------------------- .text._Z9calc_funciPfPiPKfi --------------------------
	.section	.text._Z9calc_funciPfPiPKfi,"ax",@progbits
	.align	128
        .global         _Z9calc_funciPfPiPKfi
        .type           _Z9calc_funciPfPiPKfi,@function
        .size           _Z9calc_funciPfPiPKfi,(.L_x_39 - _Z9calc_funciPfPiPKfi)
        .other          _Z9calc_funciPfPiPKfi,@"STO_CUDA_ENTRY STV_DEFAULT"
_Z9calc_funciPfPiPKfi:
.text._Z9calc_funciPfPiPKfi:
[----:B------:R-:W-:Y:S01]  /*0000*/  LDC R1, c[0x0][0x37c] ;  /* 0x0000df00ff017b82 */ /* 0x000fe20000000800 */
[----:B------:R-:W0:Y:S01]  /*0010*/  S2R R0, SR_CTAID.Y ;  /* 0x0000000000007919 */ /* 0x000e220000002600 */
[----:B------:R-:W1:Y:S01]  /*0020*/  LDCU UR4, c[0x0][0x380] ;  /* 0x00007000ff0477ac */ /* 0x000e620008000800 */
[----:B------:R-:W0:Y:S01]  /*0030*/  S2R R3, SR_CTAID.X ;  /* 0x0000000000037919 */ /* 0x000e220000002500 */
[----:B------:R-:W2:Y:S01]  /*0040*/  S2R R2, SR_TID.X ;  /* 0x0000000000027919 */ /* 0x000ea20000002100 */
[----:B-1----:R-:W-:Y:S02]  /*0050*/  MOV R4, UR4 ;  /* 0x0000000400047c02 */ /* 0x002fe40008000f00 */
[----:B0-----:R-:W-:-:S04]  /*0060*/  LOP3.LUT P0, RZ, R0, 0x7ffff800, R3, 0xc8, !PT ;  /* 0x7ffff80000ff7812 */ /* 0x001fc8000780c803 */
[----:B--2---:R-:W-:-:S13]  /*0070*/  ISETP.GT.U32.OR P0, PT, R2, 0x1ff, P0 ;  /* 0x000001ff0200780c */ /* 0x004fda0000704470 */
[----:B------:R-:W-:Y:S05]  /*0080*/  @P0 EXIT ;  /* 0x000000000000094d */ /* 0x000fea0003800000 */
[----:B------:R-:W0:Y:S01]  /*0090*/  LDCU UR4, c[0x0][0x3a0] ;  /* 0x00007400ff0477ac */ /* 0x000e220008000800 */
[----:B------:R-:W-:Y:S01]  /*00a0*/  I2FP.F32.U32 R5, R3 ;  /* 0x0000000300057245 */ /* 0x000fe20000201000 */
[----:B------:R-:W-:Y:S01]  /*00b0*/  IMAD.MOV.U32 R7, RZ, RZ, 0x38cce66a ;  /* 0x38cce66aff077424 */ /* 0x000fe200078e00ff */
[----:B------:R-:W-:Y:S01]  /*00c0*/  I2FP.F32.U32 R6, R0 ;  /* 0x0000000000067245 */ /* 0x000fe20000201000 */
[----:B------:R-:W-:Y:S01]  /*00d0*/  IMAD.MOV.U32 R8, RZ, RZ, RZ ;  /* 0x000000ffff087224 */ /* 0x000fe200078e00ff */
[----:B------:R-:W1:Y:S01]  /*00e0*/  LDCU.64 UR8, c[0x0][0x358] ;  /* 0x00006b00ff0877ac */ /* 0x000e620008000a00 */
[-C--:B------:R-:W-:Y:S02]  /*00f0*/  FFMA R5, R5, R7.reuse, -0.10000000149011611938 ;  /* 0xbdcccccd05057423 */ /* 0x080fe40000000007 */
[----:B------:R-:W-:Y:S01]  /*0100*/  FFMA R6, R6, R7, -0.10000000149011611938 ;  /* 0xbdcccccd06067423 */ /* 0x000fe20000000007 */
[----:B------:R-:W-:Y:S01]  /*0110*/  HFMA2 R7, -RZ, RZ, 0, 0 ;  /* 0x00000000ff077431 */ /* 0x000fe200000001ff */
[----:B0-----:R-:W-:-:S09]  /*0120*/  UISETP.GE.AND UP0, UPT, UR4, 0x1, UPT ;  /* 0x000000010400788c */ /* 0x001fd2000bf06270 */
[----:B-1----:R-:W-:Y:S05]  /*0130*/  BRA.U !UP0, `(.L_x_0) ;  /* 0x0000000d08407547 */ /* 0x002fea000b800000 */
[----:B------:R-:W-:-:S04]  /*0140*/  FMUL R7, R5, R5 ;  /* 0x0000000505077220 */ /* 0x000fc80000400000 */
[----:B------:R-:W-:-:S04]  /*0150*/  FFMA R16, R6, R6, R7 ;  /* 0x0000000606107223 */ /* 0x000fc80000000007 */
[----:B------:R0:W1:Y:S01]  /*0160*/  MUFU.RSQ R7, R16 ;  /* 0x0000001000077308 */ /* 0x0000620000001400 */
[----:B------:R-:W-:-:S04]  /*0170*/  IADD3 R8, PT, PT, R16, -0xd000000, RZ ;  /* 0xf300000010087810 */ /* 0x000fc80007ffe0ff */
[----:B------:R-:W-:-:S13]  /*0180*/  ISETP.GT.U32.AND P0, PT, R8, 0x727fffff, PT ;  /* 0x727fffff0800780c */ /* 0x000fda0003f04070 */
[----:B01----:R-:W-:Y:S05]  /*0190*/  @!P0 BRA `(.L_x_1) ;  /* 0x0000000000188947 */ /* 0x003fea0003800000 */
[----:B------:R-:W-:Y:S01]  /*01a0*/  BSSY.RECONVERGENT B0, `(.L_x_2) ;  /* 0x0000003000007945 */ /* 0x000fe20003800200 */
[----:B------:R-:W-:-:S07]  /*01b0*/  MOV R26, 0x1d0 ;  /* 0x000001d0001a7802 */ /* 0x000fce0000000f00 */
[----:B------:R-:W-:Y:S05]  /*01c0*/  CALL.REL.NOINC `($__internal_0_$__cuda_sm20_sqrt_rn_f32_slowpath) ;  /* 0x0000000c00e07944 */ /* 0x000fea0003c00000 */
[----:B------:R-:W-:Y:S05]  /*01d0*/  BSYNC.RECONVERGENT B0 ;  /* 0x0000000000007941 */ /* 0x000fea0003800200 */
.L_x_2:
[----:B------:R-:W-:Y:S01]  /*01e0*/  IMAD.MOV.U32 R9, RZ, RZ, R19 ;  /* 0x000000ffff097224 */ /* 0x000fe200078e0013 */
[----:B------:R-:W-:Y:S06]  /*01f0*/  BRA `(.L_x_3) ;  /* 0x0000000000107947 */ /* 0x000fec0003800000 */
.L_x_1:
[----:B------:R-:W-:Y:S01]  /*0200*/  FMUL.FTZ R9, R16, R7 ;  /* 0x0000000710097220 */ /* 0x000fe20000410000 */
[----:B------:R-:W-:-:S03]  /*0210*/  FMUL.FTZ R7, R7, 0.5 ;  /* 0x3f00000007077820 */ /* 0x000fc60000410000 */
[----:B------:R-:W-:-:S04]  /*0220*/  FFMA R16, -R9, R9, R16 ;  /* 0x0000000909107223 */ /* 0x000fc80000000110 */
[----:B------:R-:W-:-:S07]  /*0230*/  FFMA R9, R16, R7, R9 ;  /* 0x0000000710097223 */ /* 0x000fce0000000009 */
.L_x_3:
[----:B------:R-:W0:Y:S01]  /*0240*/  LDC.64 R10, c[0x4][0x8] ;  /* 0x01000200ff0a7b82 */ /* 0x000e220000000a00 */
[----:B------:R-:W1:Y:S01]  /*0250*/  LDCU UR5, c[0x0][0x380] ;  /* 0x00007000ff0577ac */ /* 0x000e620008000800 */
[----:B------:R-:W-:Y:S01]  /*0260*/  FMUL R9, R9, R9 ;  /* 0x0000000909097220 */ /* 0x000fe20000400000 */
[----:B------:R-:W-:Y:S01]  /*0270*/  MOV R8, RZ ;  /* 0x000000ff00087202 */ /* 0x000fe20000000f00 */
[----:B------:R-:W-:Y:S01]  /*0280*/  IMAD.MOV.U32 R7, RZ, RZ, RZ ;  /* 0x000000ffff077224 */ /* 0x000fe200078e00ff */
[----:B------:R-:W2:Y:S03]  /*0290*/  LDCU UR4, c[0x0][0x3a0] ;  /* 0x00007400ff0477ac */ /* 0x000ea60008000800 */
[----:B------:R-:W3:Y:S08]  /*02a0*/  LDC.64 R12, c[0x4][RZ] ;  /* 0x01000000ff0c7b82 */ /* 0x000ef00000000a00 */
[----:B------:R-:W4:Y:S01]  /*02b0*/  LDC.64 R14, c[0x0][0x398] ;  /* 0x0000e600ff0e7b82 */ /* 0x000f220000000a00 */
[----:B-1----:R-:W-:Y:S01]  /*02c0*/  IADD3 R20, PT, PT, R2, UR5, RZ ;  /* 0x0000000502147c10 */ /* 0x002fe2000fffe0ff */
[----:B------:R-:W-:Y:S01]  /*02d0*/  UMOV UR5, 0xfffbf800 ;  /* 0xfffbf80000057882 */ /* 0x000fe20000000000 */
[----:B--2---:R-:W-:-:S12]  /*02e0*/  UIADD3 UR4, UPT, UPT, -UR4, URZ, URZ ;  /* 0x000000ff04047290 */ /* 0x004fd8000fffe1ff */
.L_x_20:
[----:B0-----:R-:W-:-:S04]  /*02f0*/  IMAD.WIDE R18, R4, 0x4, R10 ;  /* 0x0000000404127825 */ /* 0x001fc800078e020a */
[----:B---3--:R-:W-:Y:S02]  /*0300*/  IMAD.WIDE R16, R4, 0x4, R12 ;  /* 0x0000000404107825 */ /* 0x008fe400078e020c */
[----:B------:R-:W2:Y:S04]  /*0310*/  LDG.E R18, desc[UR8][R18.64] ;  /* 0x0000000812127981 */ /* 0x000ea8000c1e1900 */
[----:B------:R-:W3:Y:S01]  /*0320*/  LDG.E R17, desc[UR8][R16.64] ;  /* 0x0000000810117981 */ /* 0x000ee2000c1e1900 */
[----:B------:R-:W-:-:S04]  /*0330*/  UIADD3 UR4, UPT, UPT, UR4, 0x1, URZ ;  /* 0x0000000104047890 */ /* 0x000fc8000fffe0ff */
[----:B------:R-:W-:Y:S01]  /*0340*/  UISETP.NE.AND UP0, UPT, UR4, URZ, UPT ;  /* 0x000000ff0400728c */ /* 0x000fe2000bf05270 */
[----:B--2---:R-:W-:Y:S01]  /*0350*/  FADD R21, -R5, R18 ;  /* 0x0000001205157221 */ /* 0x004fe20000000100 */
[----:B---3--:R-:W-:-:S03]  /*0360*/  FADD R22, -R6, R17 ;  /* 0x0000001106167221 */ /* 0x008fc60000000100 */
[----:B------:R-:W-:Y:S01]  /*0370*/  FMUL R23, R21, R21 ;  /* 0x0000001515177220 */ /* 0x000fe20000400000 */
[----:B------:R-:W-:-:S03]  /*0380*/  VIADD R21, R20, 0x700 ;  /* 0x0000070014157836 */ /* 0x000fc60000000000 */
[----:B------:R-:W-:Y:S02]  /*0390*/  FFMA R25, R22, R22, R23 ;  /* 0x0000001616197223 */ /* 0x000fe40000000017 */
[----:B------:R-:W-:Y:S02]  /*03a0*/  SHF.R.S32.HI R22, RZ, 0x1f, R21 ;  /* 0x0000001fff167819 */ /* 0x000fe40000011415 */
[----:B------:R0:W1:Y:S01]  /*03b0*/  MUFU.RSQ R24, R25 ;  /* 0x0000001900187308 */ /* 0x0000620000001400 */
[----:B------:R-:W-:Y:S02]  /*03c0*/  IADD3 R23, PT, PT, R25, -0xd000000, RZ ;  /* 0xf300000019177810 */ /* 0x000fe40007ffe0ff */
[----:B------:R-:W-:Y:S02]  /*03d0*/  LEA.HI R22, R22, R21, RZ, 0xb ;  /* 0x0000001516167211 */ /* 0x000fe400078f58ff */
[----:B------:R-:W-:Y:S02]  /*03e0*/  ISETP.GT.U32.AND P0, PT, R23, 0x727fffff, PT ;  /* 0x727fffff1700780c */ /* 0x000fe40003f04070 */
[----:B------:R-:W-:-:S05]  /*03f0*/  LOP3.LUT R22, R22, 0xfffff800, RZ, 0xc0, !PT ;  /* 0xfffff80016167812 */ /* 0x000fca00078ec0ff */
[----:B------:R-:W-:-:S06]  /*0400*/  IMAD.IADD R21, R21, 0x1, -R22 ;  /* 0x0000000115157824 */ /* 0x000fcc00078e0a16 */
[----:B01----:R-:W-:Y:S05]  /*0410*/  @!P0 BRA `(.L_x_4) ;  /* 0x00000000001c8947 */ /* 0x003fea0003800000 */
[----:B------:R-:W-:Y:S01]  /*0420*/  BSSY.RECONVERGENT B0, `(.L_x_5) ;  /* 0x0000004000007945 */ /* 0x000fe20003800200 */
[----:B------:R-:W-:Y:S02]  /*0430*/  MOV R16, R25 ;  /* 0x0000001900107202 */ /* 0x000fe40000000f00 */
[----:B------:R-:W-:-:S07]  /*0440*/  MOV R26, 0x460 ;  /* 0x00000460001a7802 */ /* 0x000fce0000000f00 */
[----:B----4-:R-:W-:Y:S05]  /*0450*/  CALL.REL.NOINC `($__internal_0_$__cuda_sm20_sqrt_rn_f32_slowpath) ;  /* 0x0000000c003c7944 */ /* 0x010fea0003c00000 */
[----:B------:R-:W-:Y:S05]  /*0460*/  BSYNC.RECONVERGENT B0 ;  /* 0x0000000000007941 */ /* 0x000fea0003800200 */
.L_x_5:
[----:B------:R-:W-:Y:S01]  /*0470*/  IMAD.MOV.U32 R22, RZ, RZ, R19 ;  /* 0x000000ffff167224 */ /* 0x000fe200078e0013 */
[----:B------:R-:W-:Y:S06]  /*0480*/  BRA `(.L_x_6) ;  /* 0x0000000000107947 */ /* 0x000fec0003800000 */
.L_x_4:
[----:B------:R-:W-:Y:S01]  /*0490*/  FMUL.FTZ R22, R25, R24 ;  /* 0x0000001819167220 */ /* 0x000fe20000410000 */
[----:B------:R-:W-:-:S03]  /*04a0*/  FMUL.FTZ R16, R24, 0.5 ;  /* 0x3f00000018107820 */ /* 0x000fc60000410000 */
[----:B------:R-:W-:-:S04]  /*04b0*/  FFMA R17, -R22, R22, R25 ;  /* 0x0000001616117223 */ /* 0x000fc80000000119 */
[----:B------:R-:W-:-:S07]  /*04c0*/  FFMA R22, R17, R16, R22 ;  /* 0x0000001011167223 */ /* 0x000fce0000000016 */
.L_x_6:
[----:B------:R-:W-:-:S04]  /*04d0*/  IMAD.WIDE R16, R21, 0x4, R10 ;  /* 0x0000000415107825 */ /* 0x000fc800078e020a */
[----:B------:R-:W-:Y:S02]  /*04e0*/  IMAD.WIDE R18, R21, 0x4, R12 ;  /* 0x0000000415127825 */ /* 0x000fe400078e020c */
[----:B------:R-:W2:Y:S04]  /*04f0*/  LDG.E R16, desc[UR8][R16.64] ;  /* 0x0000000810107981 */ /* 0x000ea8000c1e1900 */
[----:B------:R-:W3:Y:S01]  /*0500*/  LDG.E R19, desc[UR8][R18.64] ;  /* 0x0000000812137981 */ /* 0x000ee2000c1e1900 */
[----:B------:R-:W-:Y:S01]  /*0510*/  BSSY.RECONVERGENT B0, `(.L_x_7) ;  /* 0x0000010000007945 */ /* 0x000fe20003800200 */
[----:B--2---:R-:W-:Y:S01]  /*0520*/  FADD R24, -R5, R16 ;  /* 0x0000001005187221 */ /* 0x004fe20000000100 */
[----:B---3--:R-:W-:-:S03]  /*0530*/  FADD R23, -R6, R19 ;  /* 0x0000001306177221 */ /* 0x008fc60000000100 */
[----:B------:R-:W-:-:S04]  /*0540*/  FMUL R24, R24, R24 ;  /* 0x0000001818187220 */ /* 0x000fc80000400000 */
[----:B------:R-:W-:-:S04]  /*0550*/  FFMA R16, R23, R23, R24 ;  /* 0x0000001717107223 */ /* 0x000fc80000000018 */
[----:B------:R0:W1:Y:S01]  /*0560*/  MUFU.RSQ R25, R16 ;  /* 0x0000001000197308 */ /* 0x0000620000001400 */
[----:B------:R-:W-:-:S04]  /*0570*/  IADD3 R23, PT, PT, R16, -0xd000000, RZ ;  /* 0xf300000010177810 */ /* 0x000fc80007ffe0ff */
[----:B------:R-:W-:-:S13]  /*0580*/  ISETP.GT.U32.AND P0, PT, R23, 0x727fffff, PT ;  /* 0x727fffff1700780c */ /* 0x000fda0003f04070 */
[----:B01----:R-:W-:Y:S05]  /*0590*/  @!P0 BRA `(.L_x_8) ;  /* 0x00000000000c8947 */ /* 0x003fea0003800000 */
[----:B------:R-:W-:-:S07]  /*05a0*/  MOV R26, 0x5c0 ;  /* 0x000005c0001a7802 */ /* 0x000fce0000000f00 */
[----:B----4-:R-:W-:Y:S05]  /*05b0*/  CALL.REL.NOINC `($__internal_0_$__cuda_sm20_sqrt_rn_f32_slowpath) ;  /* 0x0000000800e47944 */ /* 0x010fea0003c00000 */
[----:B------:R-:W-:Y:S05]  /*05c0*/  BRA `(.L_x_9) ;  /* 0x0000000000107947 */ /* 0x000fea0003800000 */
.L_x_8:
[----:B------:R-:W-:Y:S01]  /*05d0*/  FMUL.FTZ R19, R16, R25 ;  /* 0x0000001910137220 */ /* 0x000fe20000410000 */
[----:B------:R-:W-:-:S03]  /*05e0*/  FMUL.FTZ R17, R25, 0.5 ;  /* 0x3f00000019117820 */ /* 0x000fc60000410000 */
[----:B------:R-:W-:-:S04]  /*05f0*/  FFMA R16, -R19, R19, R16 ;  /* 0x0000001313107223 */ /* 0x000fc80000000110 */
[----:B------:R-:W-:-:S07]  /*0600*/  FFMA R19, R16, R17, R19 ;  /* 0x0000001110137223 */ /* 0x000fce0000000013 */
.L_x_9:
[----:B------:R-:W-:Y:S05]  /*0610*/  BSYNC.RECONVERGENT B0 ;  /* 0x0000000000007941 */ /* 0x000fea0003800200 */
.L_x_7:
[----:B------:R-:W-:Y:S01]  /*0620*/  FFMA R16, R22, R22, 0.012544000521302223206 ;  /* 0x3c4d855a16107423 */ /* 0x000fe20000000016 */
[----:B------:R-:W-:Y:S02]  /*0630*/  HFMA2 R17, -RZ, RZ, 1.4736328125, 545 ;  /* 0x3de56042ff117431 */ /* 0x000fe400000001ff */
[----:B------:R-:W-:Y:S01]  /*0640*/  IMAD.MOV.U32 R18, RZ, RZ, 0x410edb6d ;  /* 0x410edb6dff127424 */ /* 0x000fe200078e00ff */
[----:B------:R-:W-:Y:S01]  /*0650*/  BSSY.RECONVERGENT B0, `(.L_x_10) ;  /* 0x000000e000007945 */ /* 0x000fe20003800200 */
[----:B------:R-:W-:-:S04]  /*0660*/  FADD R16, -R9, R16 ;  /* 0x0000001009107221 */ /* 0x000fc80000000100 */
[----:B------:R-:W-:Y:S01]  /*0670*/  FMUL R16, R16, 0.5 ;  /* 0x3f00000010107820 */ /* 0x000fe20000400000 */
[----:B------:R-:W-:-:S03]  /*0680*/  FFMA R17, R18, -R17, 1 ;  /* 0x3f80000012117423 */ /* 0x000fc60000000811 */
[----:B------:R-:W0:Y:S01]  /*0690*/  FCHK P0, R16, 0.11200000345706939697 ;  /* 0x3de5604210007902 */ /* 0x000e220000000000 */
[----:B------:R-:W-:-:S04]  /*06a0*/  FFMA R17, R17, R18, 8.9285707473754882812 ;  /* 0x410edb6d11117423 */ /* 0x000fc80000000012 */
[----:B------:R-:W-:-:S04]  /*06b0*/  FFMA R18, R16, R17, RZ ;  /* 0x0000001110127223 */ /* 0x000fc800000000ff */
[----:B------:R-:W-:-:S04]  /*06c0*/  FFMA R23, R18, -0.11200000345706939697, R16 ;  /* 0xbde5604212177823 */ /* 0x000fc80000000010 */
[----:B------:R-:W-:Y:S01]  /*06d0*/  FFMA R17, R17, R23, R18 ;  /* 0x0000001711117223 */ /* 0x000fe20000000012 */
[----:B0-----:R-:W-:Y:S06]  /*06e0*/  @!P0 BRA `(.L_x_11) ;  /* 0x0000000000108947 */ /* 0x001fec0003800000 */
[----:B------:R-:W-:Y:S01]  /*06f0*/  IMAD.MOV.U32 R17, RZ, RZ, 0x3de56042 ;  /* 0x3de56042ff117424 */ /* 0x000fe200078e00ff */
[----:B------:R-:W-:-:S07]  /*0700*/  MOV R18, 0x720 ;  /* 0x0000072000127802 */ /* 0x000fce0000000f00 */
[----:B----4-:R-:W-:Y:S05]  /*0710*/  CALL.REL.NOINC `($__internal_1_$__cuda_sm3x_div_rn_noftz_f32_slowpath) ;  /* 0x0000000800e87944 */ /* 0x010fea0003c00000 */
[----:B------:R-:W-:-:S07]  /*0720*/  MOV R17, R23 ;  /* 0x0000001700117202 */ /* 0x000fce0000000f00 */
.L_x_11:
[----:B------:R-:W-:Y:S05]  /*0730*/  BSYNC.RECONVERGENT B0 ;  /* 0x0000000000007941 */ /* 0x000fea0003800200 */
.L_x_10:
[----:B------:R-:W0:Y:S01]  /*0740*/  MUFU.RCP R23, R22 ;  /* 0x0000001600177308 */ /* 0x000e220000001000 */
[----:B------:R-:W-:Y:S07]  /*0750*/  BSSY.RECONVERGENT B0, `(.L_x_12) ;  /* 0x000000d000007945 */ /* 0x000fee0003800200 */
[----:B------:R-:W1:Y:S01]  /*0760*/  FCHK P0, R17, R22 ;  /* 0x0000001611007302 */ /* 0x000e620000000000 */
[----:B0-----:R-:W-:-:S04]  /*0770*/  FFMA R16, R23, -R22, 1 ;  /* 0x3f80000017107423 */ /* 0x001fc80000000816 */
[----:B------:R-:W-:-:S04]  /*0780*/  FFMA R16, R23, R16, R23 ;  /* 0x0000001017107223 */ /* 0x000fc80000000017 */
[----:B------:R-:W-:-:S04]  /*0790*/  FFMA R18, R16, R17, RZ ;  /* 0x0000001110127223 */ /* 0x000fc800000000ff */
[----:B------:R-:W-:-:S04]  /*07a0*/  FFMA R23, R18, -R22, R17 ;  /* 0x8000001612177223 */ /* 0x000fc80000000011 */
[----:B------:R-:W-:Y:S01]  /*07b0*/  FFMA R18, R16, R23, R18 ;  /* 0x0000001710127223 */ /* 0x000fe20000000012 */
[----:B-1----:R-:W-:Y:S06]  /*07c0*/  @!P0 BRA `(.L_x_13) ;  /* 0x0000000000148947 */ /* 0x002fec0003800000 */
[----:B------:R-:W-:Y:S01]  /*07d0*/  IMAD.MOV.U32 R16, RZ, RZ, R17 ;  /* 0x000000ffff107224 */ /* 0x000fe200078e0011 */
[----:B------:R-:W-:Y:S02]  /*07e0*/  MOV R17, R22 ;  /* 0x0000001600117202 */ /* 0x000fe40000000f00 */
[----:B------:R-:W-:-:S07]  /*07f0*/  MOV R18, 0x810 ;  /* 0x0000081000127802 */ /* 0x000fce0000000f00 */
[----:B----4-:R-:W-:Y:S05]  /*0800*/  CALL.REL.NOINC `($__internal_1_$__cuda_sm3x_div_rn_noftz_f32_slowpath) ;  /* 0x0000000800ac7944 */ /* 0x010fea0003c00000 */
[----:B------:R-:W-:-:S07]  /*0810*/  IMAD.MOV.U32 R18, RZ, RZ, R23 ;  /* 0x000000ffff127224 */ /* 0x000fce00078e0017 */
.L_x_13:
[----:B------:R-:W-:Y:S05]  /*0820*/  BSYNC.RECONVERGENT B0 ;  /* 0x0000000000007941 */ /* 0x000fea0003800200 */
.L_x_12:
[----:B------:R-:W0:Y:S01]  /*0830*/  F2F.F64.F32 R16, R22 ;  /* 0x0000001600107310 */ /* 0x000e220000201800 */
[----:B------:R-:W-:Y:S01]  /*0840*/  IADD3 R23, PT, PT, -R21, R4, RZ ;  /* 0x0000000415177210 */ /* 0x000fe20007ffe1ff */
[----:B------:R-:W-:Y:S01]  /*0850*/  UMOV UR6, 0x11111111 ;  /* 0x1111111100067882 */ /* 0x000fe20000000000 */
[----:B------:R-:W-:Y:S01]  /*0860*/  UMOV UR7, 0x3fb11111 ;  /* 0x3fb1111100077882 */ /* 0x000fe20000000000 */
[----:B------:R-:W-:Y:S01]  /*0870*/  BSSY.RECONVERGENT B0, `(.L_x_14) ;  /* 0x0000057000007945 */ /* 0x000fe20003800200 */
[----:B------:R-:W-:-:S03]  /*0880*/  IABS R23, R23 ;  /* 0x0000001700177213 */ /* 0x000fc60000000000 */
[----:B------:R-:W-:Y:S01]  /*0890*/  BSSY.RELIABLE B1, `(.L_x_15) ;  /* 0x000000c000017945 */ /* 0x000fe20003800100 */
[----:B------:R-:W-:Y:S01]  /*08a0*/  ISETP.GE.AND P0, PT, R23, 0x100, PT ;  /* 0x000001001700780c */ /* 0x000fe20003f06270 */
[----:B0-----:R-:W-:-:S14]  /*08b0*/  DSETP.GE.AND P1, PT, R16, UR6, PT ;  /* 0x0000000610007e2a */ /* 0x001fdc000bf26000 */
[----:B------:R-:W-:Y:S05]  /*08c0*/  @!P0 BRA P1, `(.L_x_16) ;  /* 0x0000000000208947 */ /* 0x000fea0000800000 */
[C---:B------:R-:W-:Y:S01]  /*08d0*/  ISETP.GE.AND P1, PT, R23.reuse, 0xc8, PT ;  /* 0x000000c81700780c */ /* 0x040fe20003f26270 */
[----:B------:R-:W-:Y:S01]  /*08e0*/  UMOV UR6, 0x11111111 ;  /* 0x1111111100067882 */ /* 0x000fe20000000000 */
[----:B------:R-:W-:Y:S01]  /*08f0*/  ISETP.GT.AND P0, PT, R23, 0x63, PT ;  /* 0x000000631700780c */ /* 0x000fe20003f04270 */
[----:B------:R-:W-:-:S03]  /*0900*/  UMOV UR7, 0x3fa11111 ;  /* 0x3fa1111100077882 */ /* 0x000fc60000000000 */
[----:B------:R-:W-:-:S07]  /*0910*/  FSETP.LTU.OR P0, PT, R22, RZ, P0 ;  /* 0x000000ff1600720b */ /* 0x000fce0000709400 */
[----:B------:R-:W-:-:S14]  /*0920*/  DSETP.GE.AND P1, PT, R16, UR6, !P1 ;  /* 0x0000000610007e2a */ /* 0x000fdc000cf26000 */
[----:B------:R-:W-:Y:S05]  /*0930*/  @P0 BREAK.RELIABLE !P1, B1 ;  /* 0x0000000000010942 */ /* 0x000fea0004800100 */
[----:B------:R-:W-:Y:S05]  /*0940*/  @P0 BRA !P1, `(.L_x_17) ;  /* 0x0000000400240947 */ /* 0x000fea0004800000 */
.L_x_16:
[----:B------:R-:W-:Y:S05]  /*0950*/  BSYNC.RELIABLE B1 ;  /* 0x0000000000017941 */ /* 0x000fea0003800100 */
.L_x_15:
[----:B------:R-:W-:Y:S01]  /*0960*/  IMAD.MOV.U32 R17, RZ, RZ, 0x3f000000 ;  /* 0x3f000000ff117424 */ /* 0x000fe200078e00ff */
[C---:B------:R-:W-:Y:S01]  /*0970*/  FSETP.NEU.AND P0, PT, |R18|.reuse, 1, PT ;  /* 0x3f8000001200780b */ /* 0x040fe20003f0d200 */
[----:B------:R-:W-:Y:S01]  /*0980*/  HFMA2 R25, -RZ, RZ, 4.7421875, 0 ;  /* 0x44be0000ff197431 */ /* 0x000fe200000001ff */
[C---:B------:R-:W-:Y:S01]  /*0990*/  FSETP.GT.AND P2, PT, |R18|.reuse, 0.56000000238418579102, PT ;  /* 0x3f0f5c291200780b */ /* 0x040fe20003f44200 */
[----:B------:R-:W-:Y:S01]  /*09a0*/  FFMA R16, |R18|, -R17, 0.5 ;  /* 0x3f00000012107423 */ /* 0x000fe20000000a11 */
[----:B------:R-:W-:Y:S01]  /*09b0*/  IMAD.MOV.U32 R26, RZ, RZ, 0x3a2c7692 ;  /* 0x3a2c7692ff1a7424 */ /* 0x000fe200078e00ff */
[----:B------:R-:W-:Y:S02]  /*09c0*/  BSSY.RECONVERGENT B1, `(.L_x_18) ;  /* 0x0000022000017945 */ /* 0x000fe40003800200 */
[----:B------:R-:W0:Y:S01]  /*09d0*/  MUFU.RSQ R17, R16 ;  /* 0x0000001000117308 */ /* 0x000e220000001400 */
[----:B------:R-:W-:-:S04]  /*09e0*/  FFMA R25, R26, -R25, 1 ;  /* 0x3f8000001a197423 */ /* 0x000fc80000000819 */
[----:B------:R-:W-:Y:S01]  /*09f0*/  FFMA R25, R25, R26, 0.00065789476502686738968 ;  /* 0x3a2c769219197423 */ /* 0x000fe2000000001a */
[----:B0-----:R-:W-:Y:S01]  /*0a00*/  FMUL R23, R16, R17 ;  /* 0x0000001110177220 */ /* 0x001fe20000400000 */
[----:B------:R-:W-:-:S04]  /*0a10*/  FMUL R24, R17, -0.5 ;  /* 0xbf00000011187820 */ /* 0x000fc80000400000 */
[----:B------:R-:W-:-:S04]  /*0a20*/  FFMA R24, R23, R24, 0.5 ;  /* 0x3f00000017187423 */ /* 0x000fc80000000018 */
[----:B------:R-:W-:-:S05]  /*0a30*/  FFMA R24, R23, R24, R23 ;  /* 0x0000001817187223 */ /* 0x000fca0000000017 */
[----:B------:R-:W-:Y:S02]  /*0a40*/  FSEL R17, R24, RZ, P0 ;  /* 0x000000ff18117208 */ /* 0x000fe40000000000 */
[----:B------:R-:W-:Y:S02]  /*0a50*/  MOV R24, 0x3d10ecef ;  /* 0x3d10ecef00187802 */ /* 0x000fe40000000f00 */
[----:B------:R-:W-:Y:S02]  /*0a60*/  FSEL R17, R17, |R18|, P2 ;  /* 0x4000001211117208 */ /* 0x000fe40001000000 */
[----:B------:R-:W-:Y:S02]  /*0a70*/  FSETP.GT.AND P0, PT, R18, 0.56000000238418579102, PT ;  /* 0x3f0f5c291200780b */ /* 0x000fe40003f04000 */
[----:B------:R-:W-:-:S05]  /*0a80*/  LOP3.LUT R17, R17, 0x80000000, R18, 0xb8, !PT ;  /* 0x8000000011117812 */ /* 0x000fca00078eb812 */
[----:B------:R-:W-:-:S04]  /*0a90*/  FMUL R23, R17, R17 ;  /* 0x0000001111177220 */ /* 0x000fc80000400000 */
[----:B------:R-:W-:-:S04]  /*0aa0*/  FFMA R16, R23, R24, 0.016980519518256187439 ;  /* 0x3c8b1abb17107423 */ /* 0x000fc80000000018 */
[----:B------:R-:W-:-:S04]  /*0ab0*/  FFMA R16, R23, R16, 0.030762933194637298584 ;  /* 0x3cfc028c17107423 */ /* 0x000fc80000000010 */
[----:B------:R-:W-:-:S04]  /*0ac0*/  FFMA R16, R23, R16, 0.044709417968988418579 ;  /* 0x3d37213917107423 */ /* 0x000fc80000000010 */
[----:B------:R-:W-:-:S04]  /*0ad0*/  FFMA R16, R23, R16, 0.074989043176174163818 ;  /* 0x3d9993db17107423 */ /* 0x000fc80000000010 */
[----:B------:R-:W-:Y:S01]  /*0ae0*/  FFMA R24, R23, R16, 0.16666707396507263184 ;  /* 0x3e2aaac617187423 */ /* 0x000fe20000000010 */
[----:B------:R-:W-:-:S03]  /*0af0*/  FADD R16, R19, R22 ;  /* 0x0000001613107221 */ /* 0x000fc60000000000 */
[----:B------:R-:W-:Y:S01]  /*0b00*/  FMUL R24, R23, R24 ;  /* 0x0000001817187220 */ /* 0x000fe20000400000 */
[----:B------:R-:W0:Y:S01]  /*0b10*/  FCHK P1, R16, 1520 ;  /* 0x44be000010007902 */ /* 0x000e220000020000 */
[----:B------:R-:W-:Y:S02]  /*0b20*/  FFMA R18, R16, R25, RZ ;  /* 0x0000001910127223 */ /* 0x000fe400000000ff */
[----:B------:R-:W-:Y:S01]  /*0b30*/  FFMA R22, R17, R24, R17 ;  /* 0x0000001811167223 */ /* 0x000fe20000000011 */
[----:B------:R-:W-:Y:S02]  /*0b40*/  IMAD.MOV.U32 R24, RZ, RZ, 0x3fd774eb ;  /* 0x3fd774ebff187424 */ /* 0x000fe400078e00ff */
[----:B------:R-:W-:Y:S02]  /*0b50*/  FFMA R19, R18, -1520, R16 ;  /* 0xc4be000012137823 */ /* 0x000fe40000000010 */
[----:B------:R-:W-:Y:S02]  /*0b60*/  FSEL R17, R22, -R22, P2 ;  /* 0x8000001616117208 */ /* 0x000fe40001000000 */
[----:B------:R-:W-:-:S03]  /*0b70*/  FFMA R18, R25, R19, R18 ;  /* 0x0000001319127223 */ /* 0x000fc60000000012 */
[----:B------:R-:W-:Y:S01]  /*0b80*/  @!P0 FFMA R22, R24, 0.93318945169448852539, R17 ;  /* 0x3f6ee58118168823 */ /* 0x000fe20000000011 */
[----:B0-----:R-:W-:Y:S06]  /*0b90*/  @!P1 BRA `(.L_x_19) ;  /* 0x0000000000109947 */ /* 0x001fec0003800000 */
[----:B------:R-:W-:Y:S02]  /*0ba0*/  MOV R17, 0x44be0000 ;  /* 0x44be000000117802 */ /* 0x000fe40000000f00 */
[----:B------:R-:W-:-:S07]  /*0bb0*/  MOV R18, 0xbd0 ;  /* 0x00000bd000127802 */ /* 0x000fce0000000f00 */
[----:B----4-:R-:W-:Y:S05]  /*0bc0*/  CALL.REL.NOINC `($__internal_1_$__cuda_sm3x_div_rn_noftz_f32_slowpath) ;  /* 0x0000000400bc7944 */ /* 0x010fea0003c00000 */
[----:B------:R-:W-:-:S07]  /*0bd0*/  IMAD.MOV.U32 R18, RZ, RZ, R23 ;  /* 0x000000ffff127224 */ /* 0x000fce00078e0017 */
.L_x_19:
[----:B------:R-:W-:Y:S05]  /*0be0*/  BSYNC.RECONVERGENT B1 ;  /* 0x0000000000017941 */ /* 0x000fea0003800200 */
.L_x_18:
[----:B------:R-:W-:Y:S01]  /*0bf0*/  FMUL R23, R18, 25000000 ;  /* 0x4bbebc2012177820 */ /* 0x000fe20000400000 */
[----:B------:R-:W-:Y:S01]  /*0c00*/  @P2 FADD R22, R22, R22 ;  /* 0x0000001616162221 */ /* 0x000fe20000000000 */
[----:B------:R-:W-:Y:S01]  /*0c10*/  UMOV UR6, 0x4ae74487 ;  /* 0x4ae7448700067882 */ /* 0x000fe20000000000 */
[----:B------:R-:W-:Y:S01]  /*0c20*/  UMOV UR7, 0x3fd65718 ;  /* 0x3fd6571800077882 */ /* 0x000fe20000000000 */
[----:B------:R-:W0:Y:S08]  /*0c30*/  F2F.F64.F32 R18, R23 ;  /* 0x0000001700127310 */ /* 0x000e300000201800 */
[----:B------:R-:W1:Y:S01]  /*0c40*/  F2F.F64.F32 R16, R22 ;  /* 0x0000001600107310 */ /* 0x000e620000201800 */
[----:B0-----:R-:W-:-:S02]  /*0c50*/  DADD R18, R18, 0.5 ;  /* 0x3fe0000012127429 */ /* 0x001fc40000000000 */
[----:B-1----:R-:W-:-:S08]  /*0c60*/  DSETP.GEU.AND P0, PT, R16, UR6, PT ;  /* 0x0000000610007e2a */ /* 0x002fd0000bf0e000 */
[----:B------:R-:W0:Y:S02]  /*0c70*/  F2I.F64.TRUNC R18, R18 ;  /* 0x0000001200127311 */ /* 0x000e24000030d100 */
[----:B0-----:R-:W-:-:S04]  /*0c80*/  IADD3 R16, PT, PT, R18, -0xe6, RZ ;  /* 0xffffff1a12107810 */ /* 0x001fc80007ffe0ff */
[----:B------:R-:W-:-:S13]  /*0c90*/  ISETP.GT.U32.OR P0, PT, R16, 0xdbd, P0 ;  /* 0x00000dbd1000780c */ /* 0x000fda0000704470 */
[----:B------:R-:W-:Y:S05]  /*0ca0*/  @P0 BRA `(.L_x_17) ;  /* 0x00000000004c0947 */ /* 0x000fea0003800000 */
[----:B------:R-:W-:-:S05]  /*0cb0*/  IMAD R21, R18, 0x800, R21 ;  /* 0x0000080012157824 */ /* 0x000fca00078e0215 */
[----:B------:R-:W-:-:S05]  /*0cc0*/  IADD3 R17, PT, PT, R21, UR5, RZ ;  /* 0x0000000515117c10 */ /* 0x000fca000fffe0ff */
[----:B----4-:R-:W-:-:S06]  /*0cd0*/  IMAD.WIDE.U32 R16, R17, 0x4, R14 ;  /* 0x0000000411107825 */ /* 0x010fcc00078e000e */
[----:B------:R0:W2:Y:S01]  /*0ce0*/  LDG.E R17, desc[UR8][R16.64] ;  /* 0x0000000810117981 */ /* 0x0000a2000c1e1900 */
[----:B------:R-:W-:Y:S01]  /*0cf0*/  VIADD R18, R18, 0xffffffff ;  /* 0xffffffff12127836 */ /* 0x000fe20000000000 */
[----:B------:R-:W-:Y:S02]  /*0d00*/  MOV R19, 0x3bbb989d ;  /* 0x3bbb989d00137802 */ /* 0x000fe40000000f00 */
[----:B------:R-:W-:Y:S02]  /*0d10*/  MOV R22, 0x437c0000 ;  /* 0x437c000000167802 */ /* 0x000fe40000000f00 */
[----:B------:R-:W-:Y:S02]  /*0d20*/  I2FP.F32.U32 R18, R18 ;  /* 0x0000001200127245 */ /* 0x000fe40000201000 */
[----:B------:R-:W-:-:S03]  /*0d30*/  IADD3 R7, PT, PT, R7, 0x1, RZ ;  /* 0x0000000107077810 */ /* 0x000fc60007ffe0ff */
[----:B------:R-:W-:-:S04]  /*0d40*/  FMUL R18, R18, 0.0013999999500811100006 ;  /* 0x3ab7803412127820 */ /* 0x000fc80000400000 */
[----:B------:R-:W-:-:S04]  /*0d50*/  FFMA.SAT R19, R18, R19, 0.5 ;  /* 0x3f00000012137423 */ /* 0x000fc80000002013 */
[----:B------:R-:W-:-:S04]  /*0d60*/  FFMA.RM R19, R19, R22, 12582913 ;  /* 0x4b40000113137423 */ /* 0x000fc80000004016 */
[C---:B------:R-:W-:Y:S01]  /*0d70*/  FADD R21, R19.reuse, -12583039 ;  /* 0xcb40007f13157421 */ /* 0x040fe20000000000 */
[----:B------:R-:W-:-:S03]  /*0d80*/  IMAD.SHL.U32 R19, R19, 0x800000, RZ ;  /* 0x0080000013137824 */ /* 0x000fc600078e00ff */
[----:B------:R-:W-:-:S04]  /*0d90*/  FFMA R21, R18, 1.4426950216293334961, -R21 ;  /* 0x3fb8aa3b12157823 */ /* 0x000fc80000000815 */
[----:B------:R-:W-:-:S04]  /*0da0*/  FFMA R21, R18, 1.925963033500011079e-08, R21 ;  /* 0x32a5706012157823 */ /* 0x000fc80000000015 */
[----:B0-----:R-:W0:Y:S02]  /*0db0*/  MUFU.EX2 R16, R21 ;  /* 0x0000001500107308 */ /* 0x001e240000000800 */
[----:B0-----:R-:W-:-:S04]  /*0dc0*/  FMUL R16, R19, R16 ;  /* 0x0000001013107220 */ /* 0x001fc80000400000 */
[----:B--2---:R-:W-:-:S07]  /*0dd0*/  FFMA R8, R17, R16, R8 ;  /* 0x0000001011087223 */ /* 0x004fce0000000008 */
.L_x_17:
[----:B------:R-:W-:Y:S05]  /*0de0*/  BSYNC.RECONVERGENT B0 ;  /* 0x0000000000007941 */ /* 0x000fea0003800200 */
.L_x_14:
[----:B------:R-:W-:Y:S05]  /*0df0*/  WARPSYNC.ALL ;  /* 0x0000000000007948 */ /* 0x000fea0003800000 */
[----:B------:R-:W-:Y:S01]  /*0e00*/  IADD3 R20, PT, PT, R20, 0x1, RZ ;  /* 0x0000000114147810 */ /* 0x000fe20007ffe0ff */
[----:B------:R-:W-:Y:S01]  /*0e10*/  VIADD R4, R4, 0x1 ;  /* 0x0000000104047836 */ /* 0x000fe20000000000 */
[----:B------:R-:W-:Y:S01]  /*0e20*/  UIADD3 UR5, UPT, UPT, UR5, 0x753000, URZ ;  /* 0x0075300005057890 */ /* 0x000fe2000fffe0ff */
[----:B------:R-:W-:Y:S11]  /*0e30*/  BRA.U UP0, `(.L_x_20) ;  /* 0xfffffff5002c7547 */ /* 0x000ff6000b83ffff */
.L_x_0:
[----:B------:R-:W0:Y:S01]  /*0e40*/  S2UR UR6, SR_CgaCtaId ;  /* 0x00000000000679c3 */ /* 0x000e220000008800 */
[----:B------:R-:W-:Y:S02]  /*0e50*/  UMOV UR4, 0x400 ;  /* 0x0000040000047882 */ /* 0x000fe40000000000 */
[----:B------:R-:W-:Y:S02]  /*0e60*/  UIADD3 UR5, UPT, UPT, UR4, 0x800, URZ ;  /* 0x0000080004057890 */ /* 0x000fe4000fffe0ff */
[----:B0-----:R-:W-:Y:S02]  /*0e70*/  ULEA UR4, UR6, UR4, 0x18 ;  /* 0x0000000406047291 */ /* 0x001fe4000f8ec0ff */
[----:B------:R-:W-:-:S04]  /*0e80*/  ULEA UR5, UR6, UR5, 0x18 ;  /* 0x0000000506057291 */ /* 0x000fc8000f8ec0ff */
[C---:B------:R-:W-:Y:S02]  /*0e90*/  LEA R5, R2.reuse, UR4, 0x2 ;  /* 0x0000000402057c11 */ /* 0x040fe4000f8e10ff */
[----:B------:R-:W-:-:S03]  /*0ea0*/  LEA R4, R2, UR5, 0x2 ;  /* 0x0000000502047c11 */ /* 0x000fc6000f8e10ff */
[----:B------:R-:W0:Y:S01]  /*0eb0*/  LDCU UR4, c[0x0][0x360] ;  /* 0x00006c00ff0477ac */ /* 0x000e220008000800 */
[----:B------:R1:W-:Y:S04]  /*0ec0*/  STS [R5], R8 ;  /* 0x0000000805007388 */ /* 0x0003e80000000800 */
[----:B------:R1:W-:Y:S01]  /*0ed0*/  STS [R4], R7 ;  /* 0x0000000704007388 */ /* 0x0003e20000000800 */
[----:B0-----:R-:W-:Y:S01]  /*0ee0*/  UISETP.GE.U32.AND UP0, UPT, UR4, 0x2, UPT ;  /* 0x000000020400788c */ /* 0x001fe2000bf06070 */
[----:B------:R-:W-:Y:S08]  /*0ef0*/  BAR.SYNC.DEFER_BLOCKING 0x0 ;  /* 0x0000000000007b1d */ /* 0x000ff00000010000 */
[----:B-1----:R-:W-:Y:S05]  /*0f00*/  BRA.U !UP0, `(.L_x_21) ;  /* 0x0000000108507547 */ /* 0x002fea000b800000 */
[----:B------:R-:W-:-:S07]  /*0f10*/  MOV R6, UR4 ;  /* 0x0000000400067c02 */ /* 0x000fce0008000f00 */
.L_x_24:
[----:B------:R-:W-:Y:S01]  /*0f20*/  SHF.R.U32.HI R13, RZ, 0x1, R6 ;  /* 0x00000001ff0d7819 */ /* 0x000fe20000011606 */
[----:B------:R-:W-:Y:S03]  /*0f30*/  BSSY.RECONVERGENT B0, `(.L_x_22) ;  /* 0x000000d000007945 */ /* 0x000fe60003800200 */
[----:B------:R-:W-:-:S13]  /*0f40*/  ISETP.GE.U32.AND P0, PT, R2, R13, PT ;  /* 0x0000000d0200720c */ /* 0x000fda0003f06070 */
[----:B0-----:R-:W-:Y:S05]  /*0f50*/  @P0 BRA `(.L_x_23) ;  /* 0x0000000000280947 */ /* 0x001fea0003800000 */
[C---:B------:R-:W-:Y:S01]  /*0f60*/  LEA R7, R13.reuse, R5, 0x2 ;  /* 0x000000050d077211 */ /* 0x040fe200078e10ff */
[----:B------:R-:W-:Y:S01]  /*0f70*/  LDS R8, [R5] ;  /* 0x0000000005087984 */ /* 0x000fe20000000800 */
[----:B------:R-:W-:-:S04]  /*0f80*/  IMAD R9, R13, 0x4, R4 ;  /* 0x000000040d097824 */ /* 0x000fc800078e0204 */
[----:B------:R-:W0:Y:S02]  /*0f90*/  LDS R7, [R7] ;  /* 0x0000000007077984 */ /* 0x000e240000000800 */
[----:B0-----:R-:W-:-:S05]  /*0fa0*/  FADD R8, R7, R8 ;  /* 0x0000000807087221 */ /* 0x001fca0000000000 */
[----:B------:R-:W-:Y:S04]  /*0fb0*/  STS [R5], R8 ;  /* 0x0000000805007388 */ /* 0x000fe80000000800 */
[----:B------:R-:W-:Y:S04]  /*0fc0*/  LDS R9, [R9] ;  /* 0x0000000009097984 */ /* 0x000fe80000000800 */
[----:B------:R-:W0:Y:S02]  /*0fd0*/  LDS R10, [R4] ;  /* 0x00000000040a7984 */ /* 0x000e240000000800 */
[----:B0-----:R-:W-:-:S05]  /*0fe0*/  IADD3 R11, PT, PT, R9, R10, RZ ;  /* 0x0000000a090b7210 */ /* 0x001fca0007ffe0ff */
[----:B------:R0:W-:Y:S02]  /*0ff0*/  STS [R4], R11 ;  /* 0x0000000b04007388 */ /* 0x0001e40000000800 */
.L_x_23:
[----:B------:R-:W-:Y:S05]  /*1000*/  BSYNC.RECONVERGENT B0 ;  /* 0x0000000000007941 */ /* 0x000fea0003800200 */
.L_x_22:
[----:B------:R-:W-:Y:S01]  /*1010*/  BAR.SYNC.DEFER_BLOCKING 0x0 ;  /* 0x0000000000007b1d */ /* 0x000fe20000010000 */
[----:B------:R-:W-:Y:S02]  /*1020*/  ISETP.GT.U32.AND P0, PT, R6, 0x3, PT ;  /* 0x000000030600780c */ /* 0x000fe40003f04070 */
[----:B------:R-:W-:-:S11]  /*1030*/  MOV R6, R13 ;  /* 0x0000000d00067202 */ /* 0x000fd60000000f00 */
[----:B------:R-:W-:Y:S05]  /*1040*/  @P0 BRA `(.L_x_24) ;  /* 0xfffffffc00b40947 */ /* 0x000fea000383ffff */
.L_x_21:
[----:B------:R-:W-:-:S13]  /*1050*/  ISETP.NE.AND P0, PT, R2, RZ, PT ;  /* 0x000000ff0200720c */ /* 0x000fda0003f05270 */
[----:B------:R-:W-:Y:S05]  /*1060*/  @P0 EXIT ;  /* 0x000000000000094d */ /* 0x000fea0003800000 */
[----:B------:R-:W1:Y:S01]  /*1070*/  S2UR UR5, SR_CgaCtaId ;  /* 0x00000000000579c3 */ /* 0x000e620000008800 */
[----:B------:R-:W-:-:S07]  /*1080*/  UMOV UR4, 0x400 ;  /* 0x0000040000047882 */ /* 0x000fce0000000000 */
[----:B------:R-:W2:Y:S08]  /*1090*/  LDC R9, c[0x0][0x370] ;  /* 0x0000dc00ff097b82 */ /* 0x000eb00000000800 */
[----:B0-----:R-:W0:Y:S01]  /*10a0*/  LDC.64 R4, c[0x0][0x388] ;  /* 0x0000e200ff047b82 */ /* 0x001e220000000a00 */
[----:B-1----:R-:W-:-:S07]  /*10b0*/  ULEA UR4, UR5, UR4, 0x18 ;  /* 0x0000000405047291 */ /* 0x002fce000f8ec0ff */
[----:B------:R-:W1:Y:S01]  /*10c0*/  LDC.64 R6, c[0x0][0x390] ;  /* 0x0000e400ff067b82 */ /* 0x000e620000000a00 */
[----:B--2---:R-:W-:Y:S01]  /*10d0*/  IMAD R9, R0, R9, R3 ;  /* 0x0000000900097224 */ /* 0x004fe200078e0203 */
[----:B------:R-:W2:Y:S04]  /*10e0*/  LDS R11, [UR4] ;  /* 0x00000004ff0b7984 */ /* 0x000ea80008000800 */
[----:B------:R-:W3:Y:S01]  /*10f0*/  LDS R13, [UR4+0x800] ;  /* 0x00080004ff0d7984 */ /* 0x000ee20008000800 */
[----:B0-----:R-:W-:-:S04]  /*1100*/  IMAD.WIDE.U32 R2, R9, 0x4, R4 ;  /* 0x0000000409027825 */ /* 0x001fc800078e0004 */
[----:B-1----:R-:W-:Y:S01]  /*1110*/  IMAD.WIDE.U32 R4, R9, 0x4, R6 ;  /* 0x0000000409047825 */ /* 0x002fe200078e0006 */
[----:B--2---:R-:W-:Y:S04]  /*1120*/  STG.E desc[UR8][R2.64], R11 ;  /* 0x0000000b02007986 */ /* 0x004fe8000c101908 */
[----:B---3--:R-:W-:Y:S01]  /*1130*/  STG.E desc[UR8][R4.64], R13 ;  /* 0x0000000d04007986 */ /* 0x008fe2000c101908 */
[----:B------:R-:W-:Y:S05]  /*1140*/  EXIT ;  /* 0x000000000000794d */ /* 0x000fea0003800000 */
        .weak           $__internal_0_$__cuda_sm20_sqrt_rn_f32_slowpath
        .type           $__internal_0_$__cuda_sm20_sqrt_rn_f32_slowpath,@function
        .size           $__internal_0_$__cuda_sm20_sqrt_rn_f32_slowpath,($__internal_1_$__cuda_sm3x_div_rn_noftz_f32_slowpath - $__internal_0_$__cuda_sm20_sqrt_rn_f32_slowpath)
$__internal_0_$__cuda_sm20_sqrt_rn_f32_slowpath:
[----:B------:R-:W-:-:S13]  /*1150*/  LOP3.LUT P0, RZ, R16, 0x7fffffff, RZ, 0xc0, !PT ;  /* 0x7fffffff10ff7812 */ /* 0x000fda000780c0ff */
[----:B------:R-:W-:Y:S01]  /*1160*/  @!P0 IMAD.MOV.U32 R17, RZ, RZ, R16 ;  /* 0x000000ffff118224 */ /* 0x000fe200078e0010 */
[----:B------:R-:W-:Y:S06]  /*1170*/  @!P0 BRA `(.L_x_25) ;  /* 0x0000000000408947 */ /* 0x000fec0003800000 */
[----:B------:R-:W-:-:S13]  /*1180*/  FSETP.GEU.FTZ.AND P0, PT, R16, RZ, PT ;  /* 0x000000ff1000720b */ /* 0x000fda0003f1e000 */
[----:B------:R-:W-:Y:S01]  /*1190*/  @!P0 MOV R17, 0x7fffffff ;  /* 0x7fffffff00118802 */ /* 0x000fe20000000f00 */
[----:B------:R-:W-:Y:S06]  /*11a0*/  @!P0 BRA `(.L_x_25) ;  /* 0x0000000000348947 */ /* 0x000fec0003800000 */
[----:B------:R-:W-:-:S13]  /*11b0*/  FSETP.GTU.FTZ.AND P0, PT, |R16|, +INF , PT ;  /* 0x7f8000001000780b */ /* 0x000fda0003f1c200 */
[----:B------:R-:W-:Y:S01]  /*11c0*/  @P0 FADD.FTZ R17, R16, 1 ;  /* 0x3f80000010110421 */ /* 0x000fe20000010000 */
[----:B------:R-:W-:Y:S06]  /*11d0*/  @P0 BRA `(.L_x_25) ;  /* 0x0000000000280947 */ /* 0x000fec0003800000 */
[----:B------:R-:W-:-:S13]  /*11e0*/  FSETP.NEU.FTZ.AND P0, PT, |R16|, +INF , PT ;  /* 0x7f8000001000780b */ /* 0x000fda0003f1d200 */
[----:B------:R-:W-:-:S04]  /*11f0*/  @P0 FFMA R18, R16, 1.84467440737095516160e+19, RZ ;  /* 0x5f80000010120823 */ /* 0x000fc800000000ff */
[----:B------:R-:W0:Y:S02]  /*1200*/  @P0 MUFU.RSQ R17, R18 ;  /* 0x0000001200110308 */ /* 0x000e240000001400 */
[----:B0-----:R-:W-:Y:S01]  /*1210*/  @P0 FMUL.FTZ R19, R18, R17 ;  /* 0x0000001112130220 */ /* 0x001fe20000410000 */
[----:B------:R-:W-:Y:S01]  /*1220*/  @P0 FMUL.FTZ R25, R17, 0.5 ;  /* 0x3f00000011190820 */ /* 0x000fe20000410000 */
[----:B------:R-:W-:Y:S02]  /*1230*/  @!P0 MOV R17, R16 ;  /* 0x0000001000118202 */ /* 0x000fe40000000f00 */
[----:B------:R-:W-:-:S04]  /*1240*/  @P0 FADD.FTZ R23, -R19, -RZ ;  /* 0x800000ff13170221 */ /* 0x000fc80000010100 */
[----:B------:R-:W-:-:S04]  /*1250*/  @P0 FFMA R24, R19, R23, R18 ;  /* 0x0000001713180223 */ /* 0x000fc80000000012 */
[----:B------:R-:W-:-:S04]  /*1260*/  @P0 FFMA R24, R24, R25, R19 ;  /* 0x0000001918180223 */ /* 0x000fc80000000013 */
[----:B------:R-:W-:-:S07]  /*1270*/  @P0 FMUL.FTZ R17, R24, 2.3283064365386962891e-10 ;  /* 0x2f80000018110820 */ /* 0x000fce0000410000 */
.L_x_25:
[----:B------:R-:W-:Y:S02]  /*1280*/  IMAD.MOV.U32 R19, RZ, RZ, R17 ;  /* 0x000000ffff137224 */ /* 0x000fe400078e0011 */
[----:B------:R-:W-:Y:S01]  /*1290*/  HFMA2 R17, -RZ, RZ, 0, 0 ;  /* 0x00000000ff117431 */ /* 0x000fe200000001ff */
[----:B------:R-:W-:-:S04]  /*12a0*/  MOV R16, R26 ;  /* 0x0000001a00107202 */ /* 0x000fc80000000f00 */
[----:B------:R-:W-:Y:S05]  /*12b0*/  RET.REL.NODEC R16 `(_Z9calc_funciPfPiPKfi) ;  /* 0xffffffec10507950 */ /* 0x000fea0003c3ffff */
        .weak           $__internal_1_$__cuda_sm3x_div_rn_noftz_f32_slowpath
        .type           $__internal_1_$__cuda_sm3x_div_rn_noftz_f32_slowpath,@function
        .size           $__internal_1_$__cuda_sm3x_div_rn_noftz_f32_slowpath,(.L_x_39 - $__internal_1_$__cuda_sm3x_div_rn_noftz_f32_slowpath)
$__internal_1_$__cuda_sm3x_div_rn_noftz_f32_slowpath:
[----:B------:R-:W-:Y:S01]  /*12c0*/  SHF.R.U32.HI R23, RZ, 0x17, R17 ;  /* 0x00000017ff177819 */ /* 0x000fe20000011611 */
[----:B------:R-:W-:Y:S01]  /*12d0*/  BSSY.RECONVERGENT B2, `(.L_x_26) ;  /* 0x0000062000027945 */ /* 0x000fe20003800200 */
[----:B------:R-:W-:Y:S02]  /*12e0*/  SHF.R.U32.HI R25, RZ, 0x17, R16 ;  /* 0x00000017ff197819 */ /* 0x000fe40000011610 */
[----:B------:R-:W-:Y:S02]  /*12f0*/  LOP3.LUT R23, R23, 0xff, RZ, 0xc0, !PT ;  /* 0x000000ff17177812 */ /* 0x000fe400078ec0ff */
[----:B------:R-:W-:-:S03]  /*1300*/  LOP3.LUT R25, R25, 0xff, RZ, 0xc0, !PT ;  /* 0x000000ff19197812 */ /* 0x000fc600078ec0ff */
[----:B------:R-:W-:Y:S01]  /*1310*/  VIADD R27, R23, 0xffffffff ;  /* 0xffffffff171b7836 */ /* 0x000fe20000000000 */
[----:B------:R-:W-:-:S04]  /*1320*/  IADD3 R26, PT, PT, R25, -0x1, RZ ;  /* 0xffffffff191a7810 */ /* 0x000fc80007ffe0ff */
[----:B------:R-:W-:-:S04]  /*1330*/  ISETP.GT.U32.AND P0, PT, R27, 0xfd, PT ;  /* 0x000000fd1b00780c */ /* 0x000fc80003f04070 */
[----:B------:R-:W-:-:S13]  /*1340*/  ISETP.GT.U32.OR P0, PT, R26, 0xfd, P0 ;  /* 0x000000fd1a00780c */ /* 0x000fda0000704470 */
[----:B------:R-:W-:Y:S01]  /*1350*/  @!P0 MOV R24, RZ ;  /* 0x000000ff00188202 */ /* 0x000fe20000000f00 */
[----:B------:R-:W-:Y:S06]  /*1360*/  @!P0 BRA `(.L_x_27) ;  /* 0x00000000005c8947 */ /* 0x000fec0003800000 */
[----:B------:R-:W-:Y:S02]  /*1370*/  FSETP.GTU.FTZ.AND P0, PT, |R16|, +INF , PT ;  /* 0x7f8000001000780b */ /* 0x000fe40003f1c200 */
[----:B------:R-:W-:-:S04]  /*1380*/  FSETP.GTU.FTZ.AND P1, PT, |R17|, +INF , PT ;  /* 0x7f8000001100780b */ /* 0x000fc80003f3c200 */
[----:B------:R-:W-:-:S13]  /*1390*/  PLOP3.LUT P0, PT, P0, P1, PT, 0xf8, 0x8f ;  /* 0x00000000008f781c */ /* 0x000fda0000703f70 */
[----:B------:R-:W-:Y:S05]  /*13a0*/  @P0 BRA `(.L_x_28) ;  /* 0x00000004004c0947 */ /* 0x000fea0003800000 */
[----:B------:R-:W-:-:S13]  /*13b0*/  LOP3.LUT P0, RZ, R17, 0x7fffffff, R16, 0xc8, !PT ;  /* 0x7fffffff11ff7812 */ /* 0x000fda000780c810 */
[----:B------:R-:W-:Y:S05]  /*13c0*/  @!P0 BRA `(.L_x_29) ;  /* 0x00000004003c8947 */ /* 0x000fea0003800000 */
[C---:B------:R-:W-:Y:S02]  /*13d0*/  FSETP.NEU.FTZ.AND P3, PT, |R16|.reuse, +INF , PT ;  /* 0x7f8000001000780b */ /* 0x040fe40003f7d200 */
[----:B------:R-:W-:Y:S02]  /*13e0*/  FSETP.NEU.FTZ.AND P1, PT, |R17|, +INF , PT ;  /* 0x7f8000001100780b */ /* 0x000fe40003f3d200 */
[----:B------:R-:W-:-:S11]  /*13f0*/  FSETP.NEU.FTZ.AND P0, PT, |R16|, +INF , PT ;  /* 0x7f8000001000780b */ /* 0x000fd60003f1d200 */
[----:B------:R-:W-:Y:S05]  /*1400*/  @!P1 BRA !P3, `(.L_x_29) ;  /* 0x00000004002c9947 */ /* 0x000fea0005800000 */
[----:B------:R-:W-:-:S04]  /*1410*/  LOP3.LUT P3, RZ, R16, 0x7fffffff, RZ, 0xc0, !PT ;  /* 0x7fffffff10ff7812 */ /* 0x000fc8000786c0ff */
[----:B------:R-:W-:-:S13]  /*1420*/  PLOP3.LUT P1, PT, P1, P3, PT, 0x2f, 0xf2 ;  /* 0x0000000000f2781c */ /* 0x000fda0000f26577 */
[----:B------:R-:W-:Y:S05]  /*1430*/  @P1 BRA `(.L_x_30) ;  /* 0x0000000400181947 */ /* 0x000fea0003800000 */
[----:B------:R-:W-:-:S04]  /*1440*/  LOP3.LUT P1, RZ, R17, 0x7fffffff, RZ, 0xc0, !PT ;  /* 0x7fffffff11ff7812 */ /* 0x000fc8000782c0ff */
[----:B------:R-:W-:-:S13]  /*1450*/  PLOP3.LUT P0, PT, P0, P1, PT, 0x2f, 0xf2 ;  /* 0x0000000000f2781c */ /* 0x000fda0000702577 */
[----:B------:R-:W-:Y:S05]  /*1460*/  @P0 BRA `(.L_x_31) ;  /* 0x0000000400000947 */ /* 0x000fea0003800000 */
[----:B------:R-:W-:Y:S02]  /*1470*/  ISETP.GE.AND P0, PT, R26, RZ, PT ;  /* 0x000000ff1a00720c */ /* 0x000fe40003f06270 */
[----:B------:R-:W-:-:S11]  /*1480*/  ISETP.GE.AND P1, PT, R27, RZ, PT ;  /* 0x000000ff1b00720c */ /* 0x000fd60003f26270 */
[----:B------:R-:W-:Y:S01]  /*1490*/  @P0 IMAD.MOV.U32 R24, RZ, RZ, RZ ;  /* 0x000000ffff180224 */ /* 0x000fe200078e00ff */
[----:B------:R-:W-:Y:S01]  /*14a0*/  @!P0 MOV R24, 0xffffffc0 ;  /* 0xffffffc000188802 */ /* 0x000fe20000000f00 */
[----:B------:R-:W-:Y:S01]  /*14b0*/  @!P0 FFMA R16, R16, 1.84467440737095516160e+19, RZ ;  /* 0x5f80000010108823 */ /* 0x000fe200000000ff */
[----:B------:R-:W-:Y:S02]  /*14c0*/  @!P1 FFMA R17, R17, 1.84467440737095516160e+19, RZ ;  /* 0x5f80000011119823 */ /* 0x000fe400000000ff */
[----:B------:R-:W-:-:S07]  /*14d0*/  @!P1 IADD3 R24, PT, PT, R24, 0x40, RZ ;  /* 0x0000004018189810 */ /* 0x000fce0007ffe0ff */
.L_x_27:
[----:B------:R-:W-:Y:S01]  /*14e0*/  LEA R26, R23, 0xc0800000, 0x17 ;  /* 0xc0800000171a7811 */ /* 0x000fe200078eb8ff */
[----:B------:R-:W-:Y:S01]  /*14f0*/  BSSY.RECONVERGENT B3, `(.L_x_32) ;  /* 0x0000036000037945 */ /* 0x000fe20003800200 */
[----:B------:R-:W-:-:S03]  /*1500*/  IADD3 R25, PT, PT, R25, -0x7f, RZ ;  /* 0xffffff8119197810 */ /* 0x000fc60007ffe0ff */
[----:B------:R-:W-:Y:S01]  /*1510*/  IMAD.IADD R28, R17, 0x1, -R26 ;  /* 0x00000001111c7824 */ /* 0x000fe200078e0a1a */
[C---:B------:R-:W-:Y:S01]  /*1520*/  IADD3 R23, PT, PT, R25.reuse, 0x7f, -R23 ;  /* 0x0000007f19177810 */ /* 0x040fe20007ffe817 */
[----:B------:R-:W-:Y:S02]  /*1530*/  IMAD R16, R25, -0x800000, R16 ;  /* 0xff80000019107824 */ /* 0x000fe400078e0210 */
[----:B------:R-:W0:Y:S01]  /*1540*/  MUFU.RCP R26, R28 ;  /* 0x0000001c001a7308 */ /* 0x000e220000001000 */
[----:B------:R-:W-:-:S04]  /*1550*/  FADD.FTZ R27, -R28, -RZ ;  /* 0x800000ff1c1b7221 */ /* 0x000fc80000010100 */
[----:B0-----:R-:W-:-:S04]  /*1560*/  FFMA R17, R26, R27, 1 ;  /* 0x3f8000001a117423 */ /* 0x001fc8000000001b */
[----:B------:R-:W-:-:S04]  /*1570*/  FFMA R17, R26, R17, R26 ;  /* 0x000000111a117223 */ /* 0x000fc8000000001a */
[----:B------:R-:W-:-:S04]  /*1580*/  FFMA R26, R16, R17, RZ ;  /* 0x00000011101a7223 */ /* 0x000fc800000000ff */
[----:B------:R-:W-:-:S04]  /*1590*/  FFMA R25, R27, R26, R16 ;  /* 0x0000001a1b197223 */ /* 0x000fc80000000010 */
[----:B------:R-:W-:Y:S01]  /*15a0*/  FFMA R26, R17, R25, R26 ;  /* 0x00000019111a7223 */ /* 0x000fe2000000001a */
[----:B------:R-:W-:-:S03]  /*15b0*/  IADD3 R25, PT, PT, R23, R24, RZ ;  /* 0x0000001817197210 */ /* 0x000fc60007ffe0ff */
[----:B------:R-:W-:-:S04]  /*15c0*/  FFMA R27, R27, R26, R16 ;  /* 0x0000001a1b1b7223 */ /* 0x000fc80000000010 */
[----:B------:R-:W-:-:S05]  /*15d0*/  FFMA R16, R17, R27, R26 ;  /* 0x0000001b11107223 */ /* 0x000fca000000001a */
[----:B------:R-:W-:-:S04]  /*15e0*/  SHF.R.U32.HI R23, RZ, 0x17, R16 ;  /* 0x00000017ff177819 */ /* 0x000fc80000011610 */
[----:B------:R-:W-:-:S05]  /*15f0*/  LOP3.LUT R24, R23, 0xff, RZ, 0xc0, !PT ;  /* 0x000000ff17187812 */ /* 0x000fca00078ec0ff */
[----:B------:R-:W-:-:S05]  /*1600*/  IMAD.IADD R23, R24, 0x1, R25 ;  /* 0x0000000118177824 */ /* 0x000fca00078e0219 */
[----:B------:R-:W-:-:S04]  /*1610*/  IADD3 R24, PT, PT, R23, -0x1, RZ ;  /* 0xffffffff17187810 */ /* 0x000fc80007ffe0ff */
[----:B------:R-:W-:-:S13]  /*1620*/  ISETP.GE.U32.AND P0, PT, R24, 0xfe, PT ;  /* 0x000000fe1800780c */ /* 0x000fda0003f06070 */
[----:B------:R-:W-:Y:S05]  /*1630*/  @!P0 BRA `(.L_x_33) ;  /* 0x0000000000808947 */ /* 0x000fea0003800000 */
[----:B------:R-:W-:-:S13]  /*1640*/  ISETP.GT.AND P0, PT, R23, 0xfe, PT ;  /* 0x000000fe1700780c */ /* 0x000fda0003f04270 */
[----:B------:R-:W-:Y:S05]  /*1650*/  @P0 BRA `(.L_x_34) ;  /* 0x00000000006c0947 */ /* 0x000fea0003800000 */
[----:B------:R-:W-:-:S13]  /*1660*/  ISETP.GE.AND P0, PT, R23, 0x1, PT ;  /* 0x000000011700780c */ /* 0x000fda0003f06270 */
[----:B------:R-:W-:Y:S05]  /*1670*/  @P0 BRA `(.L_x_35) ;  /* 0x0000000000740947 */ /* 0x000fea0003800000 */
[----:B------:R-:W-:Y:S02]  /*1680*/  ISETP.GE.AND P0, PT, R23, -0x18, PT ;  /* 0xffffffe81700780c */ /* 0x000fe40003f06270 */
[----:B------:R-:W-:-:S11]  /*1690*/  LOP3.LUT R16, R16, 0x80000000, RZ, 0xc0, !PT ;  /* 0x8000000010107812 */ /* 0x000fd600078ec0ff */
[----:B------:R-:W-:Y:S05]  /*16a0*/  @!P0 BRA `(.L_x_35) ;  /* 0x0000000000688947 */ /* 0x000fea0003800000 */
[CCC-:B------:R-:W-:Y:S01]  /*16b0*/  FFMA.RZ R25, R17.reuse, R27.reuse, R26.reuse ;  /* 0x0000001b11197223 */ /* 0x1c0fe2000000c01a */
[CCC-:B------:R-:W-:Y:S01]  /*16c0*/  FFMA.RP R24, R17.reuse, R27.reuse, R26.reuse ;  /* 0x0000001b11187223 */ /* 0x1c0fe2000000801a */
[----:B------:R-:W-:Y:S01]  /*16d0*/  FFMA.RM R17, R17, R27, R26 ;  /* 0x0000001b11117223 */ /* 0x000fe2000000401a */
[----:B------:R-:W-:Y:S02]  /*16e0*/  IADD3 R26, PT, PT, R23, 0x20, RZ ;  /* 0x00000020171a7810 */ /* 0x000fe40007ffe0ff */
[----:B------:R-:W-:Y:S02]  /*16f0*/  LOP3.LUT R25, R25, 0x7fffff, RZ, 0xc0, !PT ;  /* 0x007fffff19197812 */ /* 0x000fe400078ec0ff */
[----:B------:R-:W-:Y:S02]  /*1700*/  ISETP.NE.AND P3, PT, R23, RZ, PT ;  /* 0x000000ff1700720c */ /* 0x000fe40003f65270 */
[----:B------:R-:W-:Y:S02]  /*1710*/  LOP3.LUT R25, R25, 0x800000, RZ, 0xfc, !PT ;  /* 0x0080000019197812 */ /* 0x000fe400078efcff */
[----:B------:R-:W-:Y:S01]  /*1720*/  ISETP.NE.AND P1, PT, R23, RZ, PT ;  /* 0x000000ff1700720c */ /* 0x000fe20003f25270 */
[----:B------:R-:W-:Y:S01]  /*1730*/  IMAD.MOV R23, RZ, RZ, -R23 ;  /* 0x000000ffff177224 */ /* 0x000fe200078e0a17 */
[----:B------:R-:W-:-:S02]  /*1740*/  SHF.L.U32 R26, R25, R26, RZ ;  /* 0x0000001a191a7219 */ /* 0x000fc400000006ff */
[----:B------:R-:W-:Y:S02]  /*1750*/  FSETP.NEU.FTZ.AND P0, PT, R24, R17, PT ;  /* 0x000000111800720b */ /* 0x000fe40003f1d000 */
[----:B------:R-:W-:Y:S02]  /*1760*/  SEL R24, R23, RZ, P3 ;  /* 0x000000ff17187207 */ /* 0x000fe40001800000 */
[----:B------:R-:W-:Y:S02]  /*1770*/  ISETP.NE.AND P1, PT, R26, RZ, P1 ;  /* 0x000000ff1a00720c */ /* 0x000fe40000f25270 */
[----:B------:R-:W-:Y:S02]  /*1780*/  SHF.R.U32.HI R24, RZ, R24, R25 ;  /* 0x00000018ff187219 */ /* 0x000fe40000011619 */
[----:B------:R-:W-:Y:S02]  /*1790*/  PLOP3.LUT P0, PT, P0, P1, PT, 0xf8, 0x8f ;  /* 0x00000000008f781c */ /* 0x000fe40000703f70 */
[----:B------:R-:W-:-:S02]  /*17a0*/  SHF.R.U32.HI R26, RZ, 0x1, R24 ;  /* 0x00000001ff1a7819 */ /* 0x000fc40000011618 */
[----:B------:R-:W-:-:S04]  /*17b0*/  SEL R17, RZ, 0x1, !P0 ;  /* 0x00000001ff117807 */ /* 0x000fc80004000000 */
[----:B------:R-:W-:-:S04]  /*17c0*/  LOP3.LUT R17, R17, 0x1, R26, 0xf8, !PT ;  /* 0x0000000111117812 */ /* 0x000fc800078ef81a */
[----:B------:R-:W-:-:S04]  /*17d0*/  LOP3.LUT R17, R17, R24, RZ, 0xc0, !PT ;  /* 0x0000001811117212 */ /* 0x000fc800078ec0ff */
[----:B------:R-:W-:-:S04]  /*17e0*/  IADD3 R17, PT, PT, R26, R17, RZ ;  /* 0x000000111a117210 */ /* 0x000fc80007ffe0ff */
[----:B------:R-:W-:Y:S01]  /*17f0*/  LOP3.LUT R16, R17, R16, RZ, 0xfc, !PT ;  /* 0x0000001011107212 */ /* 0x000fe200078efcff */
[----:B------:R-:W-:Y:S06]  /*1800*/  BRA `(.L_x_35) ;  /* 0x0000000000107947 */ /* 0x000fec0003800000 */
.L_x_34:
[----:B------:R-:W-:-:S04]  /*1810*/  LOP3.LUT R16, R16, 0x80000000, RZ, 0xc0, !PT ;  /* 0x8000000010107812 */ /* 0x000fc800078ec0ff */
[----:B------:R-:W-:Y:S01]  /*1820*/  LOP3.LUT R16, R16, 0x7f800000, RZ, 0xfc, !PT ;  /* 0x7f80000010107812 */ /* 0x000fe200078efcff */
[----:B------:R-:W-:Y:S06]  /*1830*/  BRA `(.L_x_35) ;  /* 0x0000000000047947 */ /* 0x000fec0003800000 */
.L_x_33:
[----:B------:R-:W-:-:S07]  /*1840*/  LEA R16, R25, R16, 0x17 ;  /* 0x0000001019107211 */ /* 0x000fce00078eb8ff */
.L_x_35:
[----:B------:R-:W-:Y:S05]  /*1850*/  BSYNC.RECONVERGENT B3 ;  /* 0x0000000000037941 */ /* 0x000fea0003800200 */
.L_x_32:
[----:B------:R-:W-:Y:S05]  /*1860*/  BRA `(.L_x_36) ;  /* 0x0000000000207947 */ /* 0x000fea0003800000 */
.L_x_31:
[----:B------:R-:W-:-:S04]  /*1870*/  LOP3.LUT R16, R17, 0x80000000, R16, 0x48, !PT ;  /* 0x8000000011107812 */ /* 0x000fc800078e4810 */
[----:B------:R-:W-:Y:S01]  /*1880*/  LOP3.LUT R16, R16, 0x7f800000, RZ, 0xfc, !PT ;  /* 0x7f80000010107812 */ /* 0x000fe200078efcff */
[----:B------:R-:W-:Y:S06]  /*1890*/  BRA `(.L_x_36) ;  /* 0x0000000000147947 */ /* 0x000fec0003800000 */
.L_x_30:
[----:B------:R-:W-:Y:S01]  /*18a0*/  LOP3.LUT R16, R17, 0x80000000, R16, 0x48, !PT ;  /* 0x8000000011107812 */ /* 0x000fe200078e4810 */
[----:B------:R-:W-:Y:S06]  /*18b0*/  BRA `(.L_x_36) ;  /* 0x00000000000c7947 */ /* 0x000fec0003800000 */
.L_x_29:
[----:B------:R-:W0:Y:S01]  /*18c0*/  MUFU.RSQ R16, -QNAN ;  /* 0xffc0000000107908 */ /* 0x000e220000001400 */
[----:B------:R-:W-:Y:S05]  /*18d0*/  BRA `(.L_x_36) ;  /* 0x0000000000047947 */ /* 0x000fea0003800000 */
.L_x_28:
[----:B------:R-:W-:-:S07]  /*18e0*/  FADD.FTZ R16, R16, R17 ;  /* 0x0000001110107221 */ /* 0x000fce0000010000 */
.L_x_36:
[----:B------:R-:W-:Y:S05]  /*18f0*/  BSYNC.RECONVERGENT B2 ;  /* 0x0000000000027941 */ /* 0x000fea0003800200 */
.L_x_26:
[----:B------:R-:W-:Y:S02]  /*1900*/  HFMA2 R17, -RZ, RZ, 0, 0 ;  /* 0x00000000ff117431 */ /* 0x000fe400000001ff */
[----:B0-----:R-:W-:Y:S01]  /*1910*/  IMAD.MOV.U32 R23, RZ, RZ, R16 ;  /* 0x000000ffff177224 */ /* 0x001fe200078e0010 */
[----:B------:R-:W-:-:S04]  /*1920*/  MOV R16, R18 ;  /* 0x0000001200107202 */ /* 0x000fc80000000f00 */
[----:B------:R-:W-:Y:S05]  /*1930*/  RET.REL.NODEC R16 `(_Z9calc_funciPfPiPKfi) ;  /* 0xffffffe410b07950 */ /* 0x000fea0003c3ffff */
.L_x_37:
[----:B------:R-:W-:-:S00]  /*1940*/  BRA `(.L_x_37) ;  /* 0xfffffffc00fc7947 */ /* 0x000fc0000383ffff */
[----:B------:R-:W-:-:S00]  /*1950*/  NOP ;  /* 0x0000000000007918 */ /* 0x000fc00000000000 */
        /* <DEDUP_REMOVED lines=10> */
.L_x_39:


//--------------------- .nv.shared._Z9calc_funciPfPiPKfi --------------------------
	.section	.nv.shared._Z9calc_funciPfPiPKfi,"aw",@nobits
	.sectionflags	@""
	.align	4
.nv.shared._Z9calc_funciPfPiPKfi:
	.zero		5120


//--------------------- .nv.shared.reserved.0     --------------------------
	.section	.nv.shared.reserved.0,"aw",@nobits
	.weak		__nv_reservedSMEM_offset_0_alias
	.size		__nv_reservedSMEM_offset_0_alias, 0, 64
	.other		__nv_reservedSMEM_offset_0_alias,@"STO_CUDA_RESERVED_SHARED STV_DEFAULT"
__nv_reservedSMEM_offset_0_alias:
	.zero		0
	.zero		64


//--------------------- .nv.global                --------------------------
	.section	.nv.global,"aw",@nobits
	.align	4
.nv.global:
	.type		dev_filter_data,@object
	.size		dev_filter_data,(dev_ele_coord_x - dev_filter_data)
dev_filter_data:
	.zero		256
	.type		dev_ele_coord_x,@object
	.size		dev_ele_coord_x,(dev_ele_coord_y - dev_ele_coord_x)
dev_ele_coord_x:
	.zero		8192
	.type		dev_ele_coord_y,@object
	.size		dev_ele_coord_y,(.L_1 - dev_ele_coord_y)
dev_ele_coord_y:
	.zero		8192
.L_1:


//--------------------- .nv.constant0._Z9calc_funciPfPiPKfi --------------------------
	.section	.nv.constant0._Z9calc_funciPfPiPKfi,"a",@progbits
	.sectionflags	@""
	.align	4
.nv.constant0._Z9calc_funciPfPiPKfi:
	.zero		932


//--------------------- SYMBOLS --------------------------

	.type		.nv.reservedSmem.offset0,@object
	.size		.nv.reservedSmem.offset0,0x4
	.type		.nv.reservedSmem.cap,@object
	.size		.nv.reservedSmem.cap,0x4
